//
// Generated by NVIDIA NVVM Compiler
//
// Compiler Build ID: CL-36424714
// Cuda compilation tools, release 13.0, V13.0.88
// Based on NVVM 20.0.0
//

.version 9.0
.target sm_100
.address_size 64

	// .globl	_Z10transposePPiS_ii

.visible .entry _Z10transposePPiS_ii(
	.param .u64 .ptr .align 1 _Z10transposePPiS_ii_param_0,
	.param .u64 .ptr .align 1 _Z10transposePPiS_ii_param_1,
	.param .u32 _Z10transposePPiS_ii_param_2,
	.param .u32 _Z10transposePPiS_ii_param_3
)
{
	.reg .pred 	%p<12>;
	.reg .b32 	%r<87>;
	.reg .b64 	%rd<55>;

	ld.param.u64 	%rd3, [_Z10transposePPiS_ii_param_0];
	ld.param.u64 	%rd4, [_Z10transposePPiS_ii_param_1];
	ld.param.u32 	%r32, [_Z10transposePPiS_ii_param_2];
	ld.param.u32 	%r33, [_Z10transposePPiS_ii_param_3];
	cvta.to.global.u64 	%rd1, %rd4;
	cvta.to.global.u64 	%rd2, %rd3;
	mul.lo.s32 	%r1, %r32, %r32;
	mov.u32 	%r34, %tid.x;
	mov.u32 	%r35, %ctaid.x;
	mov.u32 	%r36, %ntid.x;
	mad.lo.s32 	%r2, %r35, %r36, %r34;
	rem.s32 	%r3, %r1, %r33;
	setp.ge.s32 	%p1, %r2, %r3;
	@%p1 bra 	$L__BB0_2;
	div.s32 	%r39, %r1, %r33;
	mad.lo.s32 	%r83, %r39, %r2, %r2;
	add.s32 	%r76, %r83, %r39;
	bra.uni 	$L__BB0_3;
$L__BB0_2:
	div.s32 	%r37, %r1, %r33;
	mad.lo.s32 	%r83, %r37, %r2, %r3;
	add.s32 	%r38, %r37, %r83;
	add.s32 	%r76, %r38, -1;
$L__BB0_3:
	div.s32 	%r82, %r83, %r32;
	mul.lo.s32 	%r40, %r82, %r32;
	sub.s32 	%r81, %r83, %r40;
	setp.lt.s32 	%p2, %r76, %r83;
	@%p2 bra 	$L__BB0_10;
	sub.s32 	%r41, %r76, %r83;
	add.s32 	%r42, %r41, 1;
	and.b32  	%r12, %r42, 3;
	setp.eq.s32 	%p3, %r12, 0;
	@%p3 bra 	$L__BB0_7;
	neg.s32 	%r77, %r12;
$L__BB0_6:
	.pragma "nounroll";
	mul.lo.s32 	%r43, %r82, %r32;
	cvt.s64.s32 	%rd5, %r43;
	cvt.s64.s32 	%rd6, %r81;
	add.s64 	%rd7, %rd5, %rd6;
	shl.b64 	%rd8, %rd7, 2;
	add.s64 	%rd9, %rd2, %rd8;
	ld.global.u32 	%r44, [%rd9];
	mul.lo.s32 	%r45, %r81, %r32;
	cvt.s64.s32 	%rd10, %r45;
	cvt.s64.s32 	%rd11, %r82;
	add.s64 	%rd12, %rd10, %rd11;
	shl.b64 	%rd13, %rd12, 2;
	add.s64 	%rd14, %rd1, %rd13;
	st.global.u32 	[%rd14], %r44;
	add.s32 	%r46, %r81, 1;
	setp.eq.s32 	%p4, %r46, %r32;
	selp.u32 	%r47, 1, 0, %p4;
	add.s32 	%r82, %r82, %r47;
	selp.b32 	%r81, 0, %r46, %p4;
	add.s32 	%r83, %r83, 1;
	add.s32 	%r77, %r77, 1;
	setp.ne.s32 	%p5, %r77, 0;
	@%p5 bra 	$L__BB0_6;
$L__BB0_7:
	setp.lt.u32 	%p6, %r41, 3;
	@%p6 bra 	$L__BB0_10;
	sub.s32 	%r84, %r83, %r76;
$L__BB0_9:
	mul.lo.s32 	%r49, %r82, %r32;
	cvt.s64.s32 	%rd15, %r49;
	cvt.s64.s32 	%rd16, %r81;
	add.s64 	%rd17, %rd15, %rd16;
	shl.b64 	%rd18, %rd17, 2;
	add.s64 	%rd19, %rd2, %rd18;
	ld.global.u32 	%r50, [%rd19];
	mul.lo.s32 	%r51, %r81, %r32;
	cvt.s64.s32 	%rd20, %r51;
	cvt.s64.s32 	%rd21, %r82;
	add.s64 	%rd22, %rd20, %rd21;
	shl.b64 	%rd23, %rd22, 2;
	add.s64 	%rd24, %rd1, %rd23;
	st.global.u32 	[%rd24], %r50;
	add.s32 	%r52, %r81, 1;
	setp.eq.s32 	%p7, %r52, %r32;
	selp.u32 	%r53, 1, 0, %p7;
	add.s32 	%r54, %r82, %r53;
	selp.b32 	%r55, 0, %r52, %p7;
	mul.lo.s32 	%r56, %r54, %r32;
	cvt.s64.s32 	%rd25, %r56;
	cvt.s64.s32 	%rd26, %r55;
	add.s64 	%rd27, %rd25, %rd26;
	shl.b64 	%rd28, %rd27, 2;
	add.s64 	%rd29, %rd2, %rd28;
	ld.global.u32 	%r57, [%rd29];
	mul.lo.s32 	%r58, %r55, %r32;
	cvt.s64.s32 	%rd30, %r58;
	cvt.s64.s32 	%rd31, %r54;
	add.s64 	%rd32, %rd30, %rd31;
	shl.b64 	%rd33, %rd32, 2;
	add.s64 	%rd34, %rd1, %rd33;
	st.global.u32 	[%rd34], %r57;
	add.s32 	%r59, %r55, 1;
	setp.eq.s32 	%p8, %r59, %r32;
	selp.u32 	%r60, 1, 0, %p8;
	add.s32 	%r61, %r54, %r60;
	selp.b32 	%r62, 0, %r59, %p8;
	mul.lo.s32 	%r63, %r61, %r32;
	cvt.s64.s32 	%rd35, %r63;
	cvt.s64.s32 	%rd36, %r62;
	add.s64 	%rd37, %rd35, %rd36;
	shl.b64 	%rd38, %rd37, 2;
	add.s64 	%rd39, %rd2, %rd38;
	ld.global.u32 	%r64, [%rd39];
	mul.lo.s32 	%r65, %r62, %r32;
	cvt.s64.s32 	%rd40, %r65;
	cvt.s64.s32 	%rd41, %r61;
	add.s64 	%rd42, %rd40, %rd41;
	shl.b64 	%rd43, %rd42, 2;
	add.s64 	%rd44, %rd1, %rd43;
	st.global.u32 	[%rd44], %r64;
	add.s32 	%r66, %r62, 1;
	setp.eq.s32 	%p9, %r66, %r32;
	selp.u32 	%r67, 1, 0, %p9;
	add.s32 	%r68, %r61, %r67;
	selp.b32 	%r69, 0, %r66, %p9;
	mul.lo.s32 	%r70, %r68, %r32;
	cvt.s64.s32 	%rd45, %r70;
	cvt.s64.s32 	%rd46, %r69;
	add.s64 	%rd47, %rd45, %rd46;
	shl.b64 	%rd48, %rd47, 2;
	add.s64 	%rd49, %rd2, %rd48;
	ld.global.u32 	%r71, [%rd49];
	mul.lo.s32 	%r72, %r69, %r32;
	cvt.s64.s32 	%rd50, %r72;
	cvt.s64.s32 	%rd51, %r68;
	add.s64 	%rd52, %rd50, %rd51;
	shl.b64 	%rd53, %rd52, 2;
	add.s64 	%rd54, %rd1, %rd53;
	st.global.u32 	[%rd54], %r71;
	add.s32 	%r73, %r69, 1;
	setp.eq.s32 	%p10, %r73, %r32;
	selp.u32 	%r74, 1, 0, %p10;
	add.s32 	%r82, %r68, %r74;
	selp.b32 	%r81, 0, %r73, %p10;
	add.s32 	%r84, %r84, 4;
	setp.ne.s32 	%p11, %r84, 1;
	@%p11 bra 	$L__BB0_9;
$L__BB0_10:
	ret;

}
	// .globl	_Z8matMultPPiS_S_ii
.visible .entry _Z8matMultPPiS_S_ii(
	.param .u64 .ptr .align 1 _Z8matMultPPiS_S_ii_param_0,
	.param .u64 .ptr .align 1 _Z8matMultPPiS_S_ii_param_1,
	.param .u64 .ptr .align 1 _Z8matMultPPiS_S_ii_param_2,
	.param .u32 _Z8matMultPPiS_S_ii_param_3,
	.param .u32 _Z8matMultPPiS_S_ii_param_4
)
{
	.reg .pred 	%p<25>;
	.reg .b32 	%r<174>;
	.reg .b64 	%rd<81>;

	ld.param.u64 	%rd12, [_Z8matMultPPiS_S_ii_param_0];
	ld.param.u64 	%rd13, [_Z8matMultPPiS_S_ii_param_1];
	ld.param.u64 	%rd14, [_Z8matMultPPiS_S_ii_param_2];
	ld.param.u32 	%r58, [_Z8matMultPPiS_S_ii_param_3];
	ld.param.u32 	%r59, [_Z8matMultPPiS_S_ii_param_4];
	cvta.to.global.u64 	%rd1, %rd13;
	cvta.to.global.u64 	%rd2, %rd12;
	cvta.to.global.u64 	%rd3, %rd14;
	mul.lo.s32 	%r1, %r58, %r58;
	mov.u32 	%r60, %tid.x;
	mov.u32 	%r61, %ctaid.x;
	mov.u32 	%r62, %ntid.x;
	mad.lo.s32 	%r2, %r61, %r62, %r60;
	rem.s32 	%r3, %r1, %r59;
	setp.ge.s32 	%p1, %r2, %r3;
	@%p1 bra 	$L__BB1_2;
	div.s32 	%r65, %r1, %r59;
	mad.lo.s32 	%r150, %r65, %r2, %r2;
	add.s32 	%r151, %r150, %r65;
	bra.uni 	$L__BB1_3;
$L__BB1_2:
	div.s32 	%r63, %r1, %r59;
	mad.lo.s32 	%r150, %r63, %r2, %r3;
	add.s32 	%r64, %r63, %r150;
	add.s32 	%r151, %r64, -1;
$L__BB1_3:
	div.s32 	%r171, %r150, %r58;
	mul.lo.s32 	%r66, %r171, %r58;
	sub.s32 	%r170, %r150, %r66;
	setp.lt.s32 	%p2, %r151, %r150;
	@%p2 bra 	$L__BB1_26;
	setp.lt.s32 	%p3, %r58, 1;
	@%p3 bra 	$L__BB1_18;
	and.b32  	%r12, %r58, 7;
	add.s32 	%r13, %r12, -1;
	and.b32  	%r14, %r58, 3;
	and.b32  	%r15, %r58, 2147483640;
	and.b32  	%r16, %r58, 1;
	neg.s32 	%r17, %r15;
$L__BB1_6:
	mov.u32 	%r20, %r150;
	setp.lt.u32 	%p16, %r58, 8;
	mul.lo.s32 	%r102, %r171, %r58;
	cvt.s64.s32 	%rd4, %r102;
	mul.lo.s32 	%r103, %r170, %r58;
	cvt.s64.s32 	%rd5, %r103;
	mov.b32 	%r166, 0;
	mov.u32 	%r162, %r166;
	@%p16 bra 	$L__BB1_9;
	shl.b64 	%rd50, %rd4, 2;
	add.s64 	%rd51, %rd2, %rd50;
	add.s64 	%rd80, %rd51, 16;
	shl.b64 	%rd52, %rd5, 2;
	add.s64 	%rd53, %rd1, %rd52;
	add.s64 	%rd79, %rd53, 16;
	mov.b32 	%r166, 0;
	mov.u32 	%r155, %r17;
$L__BB1_8:
	.pragma "nounroll";
	ld.global.u32 	%r105, [%rd80+-16];
	ld.global.u32 	%r106, [%rd79+-16];
	mad.lo.s32 	%r107, %r106, %r105, %r166;
	ld.global.u32 	%r108, [%rd80+-12];
	ld.global.u32 	%r109, [%rd79+-12];
	mad.lo.s32 	%r110, %r109, %r108, %r107;
	ld.global.u32 	%r111, [%rd80+-8];
	ld.global.u32 	%r112, [%rd79+-8];
	mad.lo.s32 	%r113, %r112, %r111, %r110;
	ld.global.u32 	%r114, [%rd80+-4];
	ld.global.u32 	%r115, [%rd79+-4];
	mad.lo.s32 	%r116, %r115, %r114, %r113;
	ld.global.u32 	%r117, [%rd80];
	ld.global.u32 	%r118, [%rd79];
	mad.lo.s32 	%r119, %r118, %r117, %r116;
	ld.global.u32 	%r120, [%rd80+4];
	ld.global.u32 	%r121, [%rd79+4];
	mad.lo.s32 	%r122, %r121, %r120, %r119;
	ld.global.u32 	%r123, [%rd80+8];
	ld.global.u32 	%r124, [%rd79+8];
	mad.lo.s32 	%r125, %r124, %r123, %r122;
	ld.global.u32 	%r126, [%rd80+12];
	ld.global.u32 	%r127, [%rd79+12];
	mad.lo.s32 	%r166, %r127, %r126, %r125;
	add.s32 	%r155, %r155, 8;
	add.s64 	%rd80, %rd80, 32;
	add.s64 	%rd79, %rd79, 32;
	setp.ne.s32 	%p17, %r155, 0;
	mov.u32 	%r162, %r15;
	@%p17 bra 	$L__BB1_8;
$L__BB1_9:
	setp.eq.s32 	%p18, %r12, 0;
	@%p18 bra 	$L__BB1_17;
	setp.lt.u32 	%p19, %r13, 3;
	@%p19 bra 	$L__BB1_12;
	cvt.u64.u32 	%rd54, %r162;
	add.s64 	%rd55, %rd54, %rd4;
	shl.b64 	%rd56, %rd55, 2;
	add.s64 	%rd57, %rd2, %rd56;
	ld.global.u32 	%r129, [%rd57];
	add.s64 	%rd58, %rd54, %rd5;
	shl.b64 	%rd59, %rd58, 2;
	add.s64 	%rd60, %rd1, %rd59;
	ld.global.u32 	%r130, [%rd60];
	mad.lo.s32 	%r131, %r130, %r129, %r166;
	ld.global.u32 	%r132, [%rd57+4];
	ld.global.u32 	%r133, [%rd60+4];
	mad.lo.s32 	%r134, %r133, %r132, %r131;
	ld.global.u32 	%r135, [%rd57+8];
	ld.global.u32 	%r136, [%rd60+8];
	mad.lo.s32 	%r137, %r136, %r135, %r134;
	ld.global.u32 	%r138, [%rd57+12];
	ld.global.u32 	%r139, [%rd60+12];
	mad.lo.s32 	%r166, %r139, %r138, %r137;
	add.s32 	%r162, %r162, 4;
$L__BB1_12:
	setp.eq.s32 	%p20, %r14, 0;
	@%p20 bra 	$L__BB1_17;
	setp.eq.s32 	%p21, %r14, 1;
	@%p21 bra 	$L__BB1_15;
	cvt.u64.u32 	%rd61, %r162;
	add.s64 	%rd62, %rd61, %rd4;
	shl.b64 	%rd63, %rd62, 2;
	add.s64 	%rd64, %rd2, %rd63;
	ld.global.u32 	%r141, [%rd64];
	add.s64 	%rd65, %rd61, %rd5;
	shl.b64 	%rd66, %rd65, 2;
	add.s64 	%rd67, %rd1, %rd66;
	ld.global.u32 	%r142, [%rd67];
	mad.lo.s32 	%r143, %r142, %r141, %r166;
	ld.global.u32 	%r144, [%rd64+4];
	ld.global.u32 	%r145, [%rd67+4];
	mad.lo.s32 	%r166, %r145, %r144, %r143;
	add.s32 	%r162, %r162, 2;
$L__BB1_15:
	setp.eq.s32 	%p22, %r16, 0;
	@%p22 bra 	$L__BB1_17;
	cvt.u64.u32 	%rd68, %r162;
	add.s64 	%rd69, %rd68, %rd4;
	shl.b64 	%rd70, %rd69, 2;
	add.s64 	%rd71, %rd2, %rd70;
	ld.global.u32 	%r146, [%rd71];
	add.s64 	%rd72, %rd68, %rd5;
	shl.b64 	%rd73, %rd72, 2;
	add.s64 	%rd74, %rd1, %rd73;
	ld.global.u32 	%r147, [%rd74];
	mad.lo.s32 	%r166, %r147, %r146, %r166;
$L__BB1_17:
	cvt.s64.s32 	%rd75, %r170;
	add.s64 	%rd76, %rd4, %rd75;
	shl.b64 	%rd77, %rd76, 2;
	add.s64 	%rd78, %rd3, %rd77;
	st.global.u32 	[%rd78], %r166;
	add.s32 	%r148, %r170, 1;
	setp.eq.s32 	%p23, %r148, %r58;
	selp.u32 	%r149, 1, 0, %p23;
	add.s32 	%r171, %r171, %r149;
	selp.b32 	%r170, 0, %r148, %p23;
	add.s32 	%r150, %r20, 1;
	setp.eq.s32 	%p24, %r20, %r151;
	@%p24 bra 	$L__BB1_26;
	bra.uni 	$L__BB1_6;
$L__BB1_18:
	sub.s32 	%r67, %r151, %r150;
	add.s32 	%r43, %r67, 1;
	and.b32  	%r44, %r43, 3;
	setp.lt.u32 	%p4, %r67, 3;
	@%p4 bra 	$L__BB1_21;
	and.b32  	%r45, %r43, -4;
	mov.b32 	%r169, 0;
$L__BB1_20:
	.pragma "nounroll";
	mul.lo.s32 	%r69, %r171, %r58;
	cvt.s64.s32 	%rd15, %r69;
	cvt.s64.s32 	%rd16, %r170;
	add.s64 	%rd17, %rd15, %rd16;
	shl.b64 	%rd18, %rd17, 2;
	add.s64 	%rd19, %rd3, %rd18;
	mov.b32 	%r70, 0;
	st.global.u32 	[%rd19], %r70;
	add.s32 	%r71, %r170, 1;
	setp.eq.s32 	%p5, %r71, %r58;
	selp.u32 	%r72, 1, 0, %p5;
	add.s32 	%r73, %r171, %r72;
	selp.b32 	%r74, 0, %r71, %p5;
	mul.lo.s32 	%r75, %r73, %r58;
	cvt.s64.s32 	%rd20, %r75;
	cvt.s64.s32 	%rd21, %r74;
	add.s64 	%rd22, %rd20, %rd21;
	shl.b64 	%rd23, %rd22, 2;
	add.s64 	%rd24, %rd3, %rd23;
	st.global.u32 	[%rd24], %r70;
	add.s32 	%r76, %r74, 1;
	setp.eq.s32 	%p6, %r76, %r58;
	selp.u32 	%r77, 1, 0, %p6;
	add.s32 	%r78, %r73, %r77;
	selp.b32 	%r79, 0, %r76, %p6;
	mul.lo.s32 	%r80, %r78, %r58;
	cvt.s64.s32 	%rd25, %r80;
	cvt.s64.s32 	%rd26, %r79;
	add.s64 	%rd27, %rd25, %rd26;
	shl.b64 	%rd28, %rd27, 2;
	add.s64 	%rd29, %rd3, %rd28;
	st.global.u32 	[%rd29], %r70;
	add.s32 	%r81, %r79, 1;
	setp.eq.s32 	%p7, %r81, %r58;
	selp.u32 	%r82, 1, 0, %p7;
	add.s32 	%r83, %r78, %r82;
	selp.b32 	%r84, 0, %r81, %p7;
	mul.lo.s32 	%r85, %r83, %r58;
	cvt.s64.s32 	%rd30, %r85;
	cvt.s64.s32 	%rd31, %r84;
	add.s64 	%rd32, %rd30, %rd31;
	shl.b64 	%rd33, %rd32, 2;
	add.s64 	%rd34, %rd3, %rd33;
	st.global.u32 	[%rd34], %r70;
	add.s32 	%r86, %r84, 1;
	setp.eq.s32 	%p8, %r86, %r58;
	selp.u32 	%r87, 1, 0, %p8;
	add.s32 	%r171, %r83, %r87;
	selp.b32 	%r170, 0, %r86, %p8;
	add.s32 	%r169, %r169, 4;
	setp.ne.s32 	%p9, %r169, %r45;
	@%p9 bra 	$L__BB1_20;
$L__BB1_21:
	setp.eq.s32 	%p10, %r44, 0;
	@%p10 bra 	$L__BB1_26;
	setp.eq.s32 	%p11, %r44, 1;
	@%p11 bra 	$L__BB1_24;
	mul.lo.s32 	%r88, %r171, %r58;
	cvt.s64.s32 	%rd35, %r88;
	cvt.s64.s32 	%rd36, %r170;
	add.s64 	%rd37, %rd35, %rd36;
	shl.b64 	%rd38, %rd37, 2;
	add.s64 	%rd39, %rd3, %rd38;
	mov.b32 	%r89, 0;
	st.global.u32 	[%rd39], %r89;
	add.s32 	%r90, %r170, 1;
	setp.eq.s32 	%p12, %r90, %r58;
	selp.u32 	%r91, 1, 0, %p12;
	add.s32 	%r92, %r171, %r91;
	selp.b32 	%r93, 0, %r90, %p12;
	mul.lo.s32 	%r94, %r92, %r58;
	cvt.s64.s32 	%rd40, %r94;
	cvt.s64.s32 	%rd41, %r93;
	add.s64 	%rd42, %rd40, %rd41;
	shl.b64 	%rd43, %rd42, 2;
	add.s64 	%rd44, %rd3, %rd43;
	st.global.u32 	[%rd44], %r89;
	add.s32 	%r95, %r93, 1;
	setp.eq.s32 	%p13, %r95, %r58;
	selp.u32 	%r96, 1, 0, %p13;
	add.s32 	%r171, %r92, %r96;
	selp.b32 	%r170, 0, %r95, %p13;
$L__BB1_24:
	and.b32  	%r97, %r43, 1;
	setp.eq.b32 	%p14, %r97, 1;
	not.pred 	%p15, %p14;
	@%p15 bra 	$L__BB1_26;
	mul.lo.s32 	%r98, %r171, %r58;
	cvt.s64.s32 	%rd45, %r98;
	cvt.s64.s32 	%rd46, %r170;
	add.s64 	%rd47, %rd45, %rd46;
	shl.b64 	%rd48, %rd47, 2;
	add.s64 	%rd49, %rd3, %rd48;
	mov.b32 	%r99, 0;
	st.global.u32 	[%rd49], %r99;
$L__BB1_26:
	ret;

}


// ===== COMPILED SASS (sm_100) =====

	.target	sm_100

	.elftype	@"ET_EXEC"


//--------------------- .note.nv.tkinfo           --------------------------
	.section	.note.nv.tkinfo,"",@"SHT_NOTE"
	.sectionflags	@"SHF_NOTE_NV_TKINFO"
	.tkinfo
        /*0018*/ 	.word	0x00000002
        /*0030*/ 	.string	""
        /*0030*/ 	.string	"ptxas"
        /*0030*/ 	.string	"Cuda compilation tools, release 13.0, V13.0.88"
        /*0030*/ 	.string	"Build cuda_13.0.r13.0/compiler.36424714_0"
        /*0030*/ 	.string	"-arch sm_100 -m 64 "



//--------------------- .note.nv.cuinfo           --------------------------
	.section	.note.nv.cuinfo,"",@"SHT_NOTE"
	.sectionflags	@"SHF_NOTE_NV_CUINFO"
        /*0018*/ 	.short	0x0002
        /*001a*/ 	.short	0x0064
        /*001c*/ 	.short	0x0082
	.zero		2


//--------------------- .nv.info                  --------------------------
	.section	.nv.info,"",@"SHT_CUDA_INFO"
	.align	4


	//----- nvinfo : EIATTR_REGCOUNT
	.align		4
        /*0000*/ 	.byte	0x04, 0x2f
        /*0002*/ 	.short	(.L_1 - .L_0)
	.align		4
.L_0:
        /*0004*/ 	.word	index@(_Z10transposePPiS_ii)
        /*0008*/ 	.word	0x00000014


	//----- nvinfo : EIATTR_FRAME_SIZE
	.align		4
.L_1:
        /*000c*/ 	.byte	0x04, 0x11
        /*000e*/ 	.short	(.L_3 - .L_2)
	.align		4
.L_2:
        /*0010*/ 	.word	index@(_Z10transposePPiS_ii)
        /*0014*/ 	.word	0x00000000


	//----- nvinfo : EIATTR_REGCOUNT
	.align		4
.L_3:
        /*0018*/ 	.byte	0x04, 0x2f
        /*001a*/ 	.short	(.L_5 - .L_4)
	.align		4
.L_4:
        /*001c*/ 	.word	index@(_Z8matMultPPiS_S_ii)
        /*0020*/ 	.word	0x0000001e


	//----- nvinfo : EIATTR_FRAME_SIZE
	.align		4
.L_5:
        /*0024*/ 	.byte	0x04, 0x11
        /*0026*/ 	.short	(.L_7 - .L_6)
	.align		4
.L_6:
        /*0028*/ 	.word	index@(_Z8matMultPPiS_S_ii)
        /*002c*/ 	.word	0x00000000


	//----- nvinfo : EIATTR_MIN_STACK_SIZE
	.align		4
.L_7:
        /*0030*/ 	.byte	0x04, 0x12
        /*0032*/ 	.short	(.L_9 - .L_8)
	.align		4
.L_8:
        /*0034*/ 	.word	index@(_Z8matMultPPiS_S_ii)
        /*0038*/ 	.word	0x00000000


	//----- nvinfo : EIATTR_MIN_STACK_SIZE
	.align		4
.L_9:
        /*003c*/ 	.byte	0x04, 0x12
        /*003e*/ 	.short	(.L_11 - .L_10)
	.align		4
.L_10:
        /*0040*/ 	.word	index@(_Z10transposePPiS_ii)
        /*0044*/ 	.word	0x00000000
.L_11:


//--------------------- .nv.compat                --------------------------
	.section	.nv.compat,"",@"SHT_CUDA_COMPAT_INFO"
	.align	4
        /*0000*/ 	.byte	0x02, 0x09, 0x00, 0x00, 0x02, 0x02, 0x01, 0x00, 0x02, 0x05, 0x05, 0x00, 0x03, 0x07, 0x01, 0x01
        /*0010*/ 	.byte	0x02, 0x03, 0x00, 0x00, 0x02, 0x06, 0x01, 0x00, 0x04, 0x0b, 0x08, 0x00, 0x09, 0x00, 0x00, 0x00
        /*0020*/ 	.byte	0x00, 0x00, 0x00, 0x00


//--------------------- .nv.info._Z8matMultPPiS_S_ii --------------------------
	.section	.nv.info._Z8matMultPPiS_S_ii,"",@"SHT_CUDA_INFO"
	.sectionflags	@""
	.align	4


	//----- nvinfo : EIATTR_CUDA_API_VERSION
	.align		4
        /*0000*/ 	.byte	0x04, 0x37
        /*0002*/ 	.short	(.L_13 - .L_12)
.L_12:
        /*0004*/ 	.word	0x00000082


	//----- nvinfo : EIATTR_KPARAM_INFO
	.align		4
.L_13:
        /*0008*/ 	.byte	0x04, 0x17
        /*000a*/ 	.short	(.L_15 - .L_14)
.L_14:
        /*000c*/ 	.word	0x00000000
        /*0010*/ 	.short	0x0004
        /*0012*/ 	.short	0x001c
        /*0014*/ 	.byte	0x00, 0xf0, 0x11, 0x00


	//----- nvinfo : EIATTR_KPARAM_INFO
	.align		4
.L_15:
        /*0018*/ 	.byte	0x04, 0x17
        /*001a*/ 	.short	(.L_17 - .L_16)
.L_16:
        /*001c*/ 	.word	0x00000000
        /*0020*/ 	.short	0x0003
        /*0022*/ 	.short	0x0018
        /*0024*/ 	.byte	0x00, 0xf0, 0x11, 0x00


	//----- nvinfo : EIATTR_KPARAM_INFO
	.align		4
.L_17:
        /*0028*/ 	.byte	0x04, 0x17
        /*002a*/ 	.short	(.L_19 - .L_18)
.L_18:
        /*002c*/ 	.word	0x00000000
        /*0030*/ 	.short	0x0002
        /*0032*/ 	.short	0x0010
        /*0034*/ 	.byte	0x00, 0xf5, 0x21, 0x00


	//----- nvinfo : EIATTR_KPARAM_INFO
	.align		4
.L_19:
        /*0038*/ 	.byte	0x04, 0x17
        /*003a*/ 	.short	(.L_21 - .L_20)
.L_20:
        /*003c*/ 	.word	0x00000000
        /*0040*/ 	.short	0x0001
        /*0042*/ 	.short	0x0008
        /*0044*/ 	.byte	0x00, 0xf5, 0x21, 0x00


	//----- nvinfo : EIATTR_KPARAM_INFO
	.align		4
.L_21:
        /*0048*/ 	.byte	0x04, 0x17
        /*004a*/ 	.short	(.L_23 - .L_22)
.L_22:
        /*004c*/ 	.word	0x00000000
        /*0050*/ 	.short	0x0000
        /*0052*/ 	.short	0x0000
        /*0054*/ 	.byte	0x00, 0xf5, 0x21, 0x00


	//----- nvinfo : EIATTR_SPARSE_MMA_MASK
	.align		4
.L_23:
        /*0058*/ 	.byte	0x03, 0x50
        /*005a*/ 	.short	0x0000


	//----- nvinfo : EIATTR_MAXREG_COUNT
	.align		4
        /*005c*/ 	.byte	0x03, 0x1b
        /*005e*/ 	.short	0x00ff


	//----- nvinfo : EIATTR_MERCURY_ISA_VERSION
	.align		4
        /*0060*/ 	.byte	0x03, 0x5f
        /*0062*/ 	.short	0x0101


	//----- nvinfo : EIATTR_VRC_CTA_INIT_COUNT
	.align		4
        /*0064*/ 	.byte	0x02, 0x4a
	.zero		1
	.zero		1


	//----- nvinfo : EIATTR_EXIT_INSTR_OFFSETS
	.align		4
        /*0068*/ 	.byte	0x04, 0x1c
        /*006a*/ 	.short	(.L_25 - .L_24)


	//   ....[0]....
.L_24:
        /*006c*/ 	.word	0x000004f0


	//   ....[1]....
        /*0070*/ 	.word	0x00000db0


	//   ....[2]....
        /*0074*/ 	.word	0x000011d0


	//   ....[3]....
        /*0078*/ 	.word	0x000013d0


	//   ....[4]....
        /*007c*/ 	.word	0x00001460


	//----- nvinfo : EIATTR_CRS_STACK_SIZE
	.align		4
.L_25:
        /*0080*/ 	.byte	0x04, 0x1e
        /*0082*/ 	.short	(.L_27 - .L_26)
.L_26:
        /*0084*/ 	.word	0x00000000


	//----- nvinfo : EIATTR_CBANK_PARAM_SIZE
	.align		4
.L_27:
        /*0088*/ 	.byte	0x03, 0x19
        /*008a*/ 	.short	0x0020


	//----- nvinfo : EIATTR_PARAM_CBANK
	.align		4
        /*008c*/ 	.byte	0x04, 0x0a
        /*008e*/ 	.short	(.L_29 - .L_28)
	.align		4
.L_28:
        /*0090*/ 	.word	index@(.nv.constant0._Z8matMultPPiS_S_ii)
        /*0094*/ 	.short	0x0380
        /*0096*/ 	.short	0x0020


	//----- nvinfo : EIATTR_SW_WAR
	.align		4
.L_29:
        /*0098*/ 	.byte	0x04, 0x36
        /*009a*/ 	.short	(.L_31 - .L_30)
.L_30:
        /*009c*/ 	.word	0x00000008
.L_31:


//--------------------- .nv.info._Z10transposePPiS_ii --------------------------
	.section	.nv.info._Z10transposePPiS_ii,"",@"SHT_CUDA_INFO"
	.sectionflags	@""
	.align	4


	//----- nvinfo : EIATTR_CUDA_API_VERSION
	.align		4
        /*0000*/ 	.byte	0x04, 0x37
        /*0002*/ 	.short	(.L_33 - .L_32)
.L_32:
        /*0004*/ 	.word	0x00000082


	//----- nvinfo : EIATTR_KPARAM_INFO
	.align		4
.L_33:
        /*0008*/ 	.byte	0x04, 0x17
        /*000a*/ 	.short	(.L_35 - .L_34)
.L_34:
        /*000c*/ 	.word	0x00000000
        /*0010*/ 	.short	0x0003
        /*0012*/ 	.short	0x0014
        /*0014*/ 	.byte	0x00, 0xf0, 0x11, 0x00


	//----- nvinfo : EIATTR_KPARAM_INFO
	.align		4
.L_35:
        /*0018*/ 	.byte	0x04, 0x17
        /*001a*/ 	.short	(.L_37 - .L_36)
.L_36:
        /*001c*/ 	.word	0x00000000
        /*0020*/ 	.short	0x0002
        /*0022*/ 	.short	0x0010
        /*0024*/ 	.byte	0x00, 0xf0, 0x11, 0x00


	//----- nvinfo : EIATTR_KPARAM_INFO
	.align		4
.L_37:
        /*0028*/ 	.byte	0x04, 0x17
        /*002a*/ 	.short	(.L_39 - .L_38)
.L_38:
        /*002c*/ 	.word	0x00000000
        /*0030*/ 	.short	0x0001
        /*0032*/ 	.short	0x0008
        /*0034*/ 	.byte	0x00, 0xf5, 0x21, 0x00


	//----- nvinfo : EIATTR_KPARAM_INFO
	.align		4
.L_39:
        /*0038*/ 	.byte	0x04, 0x17
        /*003a*/ 	.short	(.L_41 - .L_40)
.L_40:
        /*003c*/ 	.word	0x00000000
        /*0040*/ 	.short	0x0000
        /*0042*/ 	.short	0x0000
        /*0044*/ 	.byte	0x00, 0xf5, 0x21, 0x00


	//----- nvinfo : EIATTR_SPARSE_MMA_MASK
	.align		4
.L_41:
        /*0048*/ 	.byte	0x03, 0x50
        /*004a*/ 	.short	0x0000


	//----- nvinfo : EIATTR_MAXREG_COUNT
	.align		4
        /*004c*/ 	.byte	0x03, 0x1b
        /*004e*/ 	.short	0x00ff


	//----- nvinfo : EIATTR_MERCURY_ISA_VERSION
	.align		4
        /*0050*/ 	.byte	0x03, 0x5f
        /*0052*/ 	.short	0x0101


	//----- nvinfo : EIATTR_VRC_CTA_INIT_COUNT
	.align		4
        /*0054*/ 	.byte	0x02, 0x4a
	.zero		1
	.zero		1


	//----- nvinfo : EIATTR_EXIT_INSTR_OFFSETS
	.align		4
        /*0058*/ 	.byte	0x04, 0x1c
        /*005a*/ 	.short	(.L_43 - .L_42)


	//   ....[0]....
.L_42:
        /*005c*/ 	.word	0x000004e0


	//   ....[1]....
        /*0060*/ 	.word	0x00000750


	//   ....[2]....
        /*0064*/ 	.word	0x00000c70


	//----- nvinfo : EIATTR_CRS_STACK_SIZE
	.align		4
.L_43:
        /*0068*/ 	.byte	0x04, 0x1e
        /*006a*/ 	.short	(.L_45 - .L_44)
.L_44:
        /*006c*/ 	.word	0x00000000


	//----- nvinfo : EIATTR_CBANK_PARAM_SIZE
	.align		4
.L_45:
        /*0070*/ 	.byte	0x03, 0x19
        /*0072*/ 	.short	0x0018


	//----- nvinfo : EIATTR_PARAM_CBANK
	.align		4
        /*0074*/ 	.byte	0x04, 0x0a
        /*0076*/ 	.short	(.L_47 - .L_46)
	.align		4
.L_46:
        /*0078*/ 	.word	index@(.nv.constant0._Z10transposePPiS_ii)
        /*007c*/ 	.short	0x0380
        /*007e*/ 	.short	0x0018


	//----- nvinfo : EIATTR_SW_WAR
	.align		4
.L_47:
        /*0080*/ 	.byte	0x04, 0x36
        /*0082*/ 	.short	(.L_49 - .L_48)
.L_48:
        /*0084*/ 	.word	0x00000008
.L_49:


//--------------------- .nv.callgraph             --------------------------
	.section	.nv.callgraph,"",@"SHT_CUDA_CALLGRAPH"
	.align	4
	.sectionentsize	8
	.align		4
        /*0000*/ 	.word	0x00000000
	.align		4
        /*0004*/ 	.word	0xffffffff
	.align		4
        /*0008*/ 	.word	0x00000000
	.align		4
        /*000c*/ 	.word	0xfffffffe
	.align		4
        /*0010*/ 	.word	0x00000000
	.align		4
        /*0014*/ 	.word	0xfffffffd
	.align		4
        /*0018*/ 	.word	0x00000000
	.align		4
        /*001c*/ 	.word	0xfffffffc


//--------------------- .text._Z8matMultPPiS_S_ii --------------------------
	.section	.text._Z8matMultPPiS_S_ii,"ax",@progbits
	.align	128
        .global         _Z8matMultPPiS_S_ii
        .type           _Z8matMultPPiS_S_ii,@function
        .size           _Z8matMultPPiS_S_ii,(.L_x_23 - _Z8matMultPPiS_S_ii)
        .other          _Z8matMultPPiS_S_ii,@"STO_CUDA_ENTRY STV_DEFAULT"
_Z8matMultPPiS_S_ii:
.text._Z8matMultPPiS_S_ii:
[----:B------:R-:W-:Y:S08]  /*0000*/  LDC R1, c[0x0][0x37c] ;  /* 0x0000df00ff017b82 */ /* 0x000ff00000000800 */
[----:B------:R-:W0:Y:S01]  /*0010*/  LDC.64 R8, c[0x0][0x398] ;  /* 0x0000e600ff087b82 */ /* 0x000e220000000a00 */
[----:B------:R-:W1:Y:S01]  /*0020*/  S2R R7, SR_TID.X ;  /* 0x0000000000077919 */ /* 0x000e620000002100 */
[----:B------:R-:W-:Y:S06]  /*0030*/  BSSY.RECONVERGENT B0, `(.L_x_0) ;  /* 0x0000034000007945 */ /* 0x000fec0003800200 */
[----:B------:R-:W1:Y:S08]  /*0040*/  S2UR UR4, SR_CTAID.X ;  /* 0x00000000000479c3 */ /* 0x000e700000002500 */
[----:B------:R-:W1:Y:S01]  /*0050*/  LDC R10, c[0x0][0x360] ;  /* 0x0000d800ff0a7b82 */ /* 0x000e620000000800 */
[----:B0-----:R-:W-:Y:S01]  /*0060*/  IABS R11, R9 ;  /* 0x00000009000b7213 */ /* 0x001fe20000000000 */
[----:B------:R-:W-:-:S03]  /*0070*/  IMAD R0, R8, R8, RZ ;  /* 0x0000000808007224 */ /* 0x000fc600078e02ff */
[----:B------:R-:W0:Y:S02]  /*0080*/  I2F.RP R4, R11 ;  /* 0x0000000b00047306 */ /* 0x000e240000209400 */
[----:B------:R-:W-:Y:S02]  /*0090*/  IABS R12, R0 ;  /* 0x00000000000c7213 */ /* 0x000fe40000000000 */
[----:B------:R-:W-:-:S04]  /*00a0*/  ISETP.GE.AND P2, PT, R0, RZ, PT ;  /* 0x000000ff0000720c */ /* 0x000fc80003f46270 */
[----:B0-----:R-:W0:Y:S02]  /*00b0*/  MUFU.RCP R4, R4 ;  /* 0x0000000400047308 */ /* 0x001e240000001000 */
[----:B0-----:R-:W-:-:S06]  /*00c0*/  VIADD R2, R4, 0xffffffe ;  /* 0x0ffffffe04027836 */ /* 0x001fcc0000000000 */
[----:B------:R0:W2:Y:S02]  /*00d0*/  F2I.FTZ.U32.TRUNC.NTZ R3, R2 ;  /* 0x0000000200037305 */ /* 0x0000a4000021f000 */
[----:B0-----:R-:W-:Y:S02]  /*00e0*/  IMAD.MOV.U32 R2, RZ, RZ, RZ ;  /* 0x000000ffff027224 */ /* 0x001fe400078e00ff */
[----:B--2---:R-:W-:-:S04]  /*00f0*/  IMAD.MOV R6, RZ, RZ, -R3 ;  /* 0x000000ffff067224 */ /* 0x004fc800078e0a03 */
[----:B------:R-:W-:Y:S01]  /*0100*/  IMAD R5, R6, R11, RZ ;  /* 0x0000000b06057224 */ /* 0x000fe200078e02ff */
[----:B------:R-:W-:-:S03]  /*0110*/  LOP3.LUT R6, RZ, R9, RZ, 0x33, !PT ;  /* 0x00000009ff067212 */ /* 0x000fc600078e33ff */
[----:B------:R-:W-:-:S06]  /*0120*/  IMAD.HI.U32 R3, R3, R5, R2 ;  /* 0x0000000503037227 */ /* 0x000fcc00078e0002 */
[----:B------:R-:W-:-:S04]  /*0130*/  IMAD.HI.U32 R4, R3, R12, RZ ;  /* 0x0000000c03047227 */ /* 0x000fc800078e00ff */
[----:B------:R-:W-:-:S04]  /*0140*/  IMAD.MOV R13, RZ, RZ, -R4 ;  /* 0x000000ffff0d7224 */ /* 0x000fc800078e0a04 */
[----:B------:R-:W-:-:S05]  /*0150*/  IMAD R2, R11, R13, R12 ;  /* 0x0000000d0b027224 */ /* 0x000fca00078e020c */
[----:B------:R-:W-:-:S13]  /*0160*/  ISETP.GT.U32.AND P0, PT, R11, R2, PT ;  /* 0x000000020b00720c */ /* 0x000fda0003f04070 */
[----:B------:R-:W-:-:S04]  /*0170*/  @!P0 IMAD.IADD R2, R2, 0x1, -R11 ;  /* 0x0000000102028824 */ /* 0x000fc800078e0a0b */
[----:B------:R-:W-:Y:S01]  /*0180*/  IMAD.IADD R3, R2, 0x1, -R11 ;  /* 0x0000000102037824 */ /* 0x000fe200078e0a0b */
[----:B------:R-:W-:-:S04]  /*0190*/  ISETP.GT.U32.AND P1, PT, R11, R2, PT ;  /* 0x000000020b00720c */ /* 0x000fc80003f24070 */
[----:B------:R-:W-:Y:S01]  /*01a0*/  SEL R5, R3, R2, !P1 ;  /* 0x0000000203057207 */ /* 0x000fe20004800000 */
[----:B-1----:R-:W-:Y:S01]  /*01b0*/  IMAD R3, R10, UR4, R7 ;  /* 0x000000040a037c24 */ /* 0x002fe2000f8e0207 */
[----:B------:R-:W-:-:S03]  /*01c0*/  ISETP.NE.AND P1, PT, R9, RZ, PT ;  /* 0x000000ff0900720c */ /* 0x000fc60003f25270 */
[----:B------:R-:W-:-:S05]  /*01d0*/  @!P2 IMAD.MOV R5, RZ, RZ, -R5 ;  /* 0x000000ffff05a224 */ /* 0x000fca00078e0a05 */
[----:B------:R-:W-:-:S04]  /*01e0*/  SEL R10, R6, R5, !P1 ;  /* 0x00000005060a7207 */ /* 0x000fc80004800000 */
[----:B------:R-:W-:-:S13]  /*01f0*/  ISETP.GE.AND P2, PT, R3, R10, PT ;  /* 0x0000000a0300720c */ /* 0x000fda0003f46270 */
[----:B------:R-:W-:Y:S05]  /*0200*/  @P2 BRA `(.L_x_1) ;  /* 0x0000000000342947 */ /* 0x000fea0003800000 */
[----:B------:R-:W-:Y:S01]  /*0210*/  IMAD R12, R11, R13, R12 ;  /* 0x0000000d0b0c7224 */ /* 0x000fe200078e020c */
[----:B------:R-:W-:Y:S01]  /*0220*/  LOP3.LUT R0, R0, R9, RZ, 0x3c, !PT ;  /* 0x0000000900007212 */ /* 0x000fe200078e3cff */
[----:B------:R-:W-:Y:S02]  /*0230*/  VIADD R5, R4, 0x1 ;  /* 0x0000000104057836 */ /* 0x000fe40000000000 */
[----:B------:R-:W-:Y:S01]  /*0240*/  @!P0 IMAD.IADD R12, R12, 0x1, -R11 ;  /* 0x000000010c0c8824 */ /* 0x000fe200078e0a0b */
[----:B------:R-:W-:Y:S02]  /*0250*/  ISETP.GE.AND P3, PT, R0, RZ, PT ;  /* 0x000000ff0000720c */ /* 0x000fe40003f66270 */
[----:B------:R-:W-:Y:S02]  /*0260*/  SEL R5, R5, R4, !P0 ;  /* 0x0000000405057207 */ /* 0x000fe40004000000 */
[----:B------:R-:W-:-:S13]  /*0270*/  ISETP.GE.U32.AND P2, PT, R12, R11, PT ;  /* 0x0000000b0c00720c */ /* 0x000fda0003f46070 */
[----:B------:R-:W-:-:S04]  /*0280*/  @P2 VIADD R5, R5, 0x1 ;  /* 0x0000000105052836 */ /* 0x000fc80000000000 */
[----:B------:R-:W-:-:S05]  /*0290*/  @!P3 IMAD.MOV R5, RZ, RZ, -R5 ;  /* 0x000000ffff05b224 */ /* 0x000fca00078e0a05 */
[----:B------:R-:W-:-:S05]  /*02a0*/  SEL R0, R6, R5, !P1 ;  /* 0x0000000506007207 */ /* 0x000fca0004800000 */
[----:B------:R-:W-:-:S04]  /*02b0*/  IMAD R3, R3, R0, R3 ;  /* 0x0000000003037224 */ /* 0x000fc800078e0203 */
[----:B------:R-:W-:Y:S01]  /*02c0*/  IMAD.IADD R0, R0, 0x1, R3 ;  /* 0x0000000100007824 */ /* 0x000fe200078e0203 */
[----:B------:R-:W-:Y:S06]  /*02d0*/  BRA `(.L_x_2) ;  /* 0x0000000000247947 */ /* 0x000fec0003800000 */
.L_x_1:
[----:B------:R-:W-:Y:S01]  /*02e0*/  ISETP.GE.U32.AND P2, PT, R2, R11, PT ;  /* 0x0000000b0200720c */ /* 0x000fe20003f46070 */
[----:B------:R-:W-:Y:S01]  /*02f0*/  @!P0 VIADD R4, R4, 0x1 ;  /* 0x0000000104048836 */ /* 0x000fe20000000000 */
[----:B------:R-:W-:-:S04]  /*0300*/  LOP3.LUT R0, R0, R9, RZ, 0x3c, !PT ;  /* 0x0000000900007212 */ /* 0x000fc800078e3cff */
[----:B------:R-:W-:-:S07]  /*0310*/  ISETP.GE.AND P3, PT, R0, RZ, PT ;  /* 0x000000ff0000720c */ /* 0x000fce0003f66270 */
[----:B------:R-:W-:-:S06]  /*0320*/  @P2 VIADD R4, R4, 0x1 ;  /* 0x0000000104042836 */ /* 0x000fcc0000000000 */
[----:B------:R-:W-:-:S05]  /*0330*/  @!P3 IMAD.MOV R4, RZ, RZ, -R4 ;  /* 0x000000ffff04b224 */ /* 0x000fca00078e0a04 */
[----:B------:R-:W-:-:S05]  /*0340*/  SEL R0, R6, R4, !P1 ;  /* 0x0000000406007207 */ /* 0x000fca0004800000 */
[----:B------:R-:W-:-:S05]  /*0350*/  IMAD R3, R3, R0, R10 ;  /* 0x0000000003037224 */ /* 0x000fca00078e020a */
[----:B------:R-:W-:-:S07]  /*0360*/  IADD3 R0, PT, PT, R0, -0x1, R3 ;  /* 0xffffffff00007810 */ /* 0x000fce0007ffe003 */
.L_x_2:
[----:B------:R-:W-:Y:S05]  /*0370*/  BSYNC.RECONVERGENT B0 ;  /* 0x0000000000007941 */ /* 0x000fea0003800200 */
.L_x_0:
[----:B------:R-:W-:-:S04]  /*0380*/  IABS R7, R8 ;  /* 0x0000000800077213 */ /* 0x000fc80000000000 */
[----:B------:R-:W0:Y:S08]  /*0390*/  I2F.RP R2, R7 ;  /* 0x0000000700027306 */ /* 0x000e300000209400 */
[----:B0-----:R-:W0:Y:S02]  /*03a0*/  MUFU.RCP R2, R2 ;  /* 0x0000000200027308 */ /* 0x001e240000001000 */
[----:B0-----:R-:W-:-:S06]  /*03b0*/  VIADD R4, R2, 0xffffffe ;  /* 0x0ffffffe02047836 */ /* 0x001fcc0000000000 */
[----:B------:R0:W1:Y:S02]  /*03c0*/  F2I.FTZ.U32.TRUNC.NTZ R5, R4 ;  /* 0x0000000400057305 */ /* 0x000064000021f000 */
[----:B0-----:R-:W-:Y:S02]  /*03d0*/  IMAD.MOV.U32 R4, RZ, RZ, RZ ;  /* 0x000000ffff047224 */ /* 0x001fe400078e00ff */
[----:B-1----:R-:W-:-:S04]  /*03e0*/  IMAD.MOV R6, RZ, RZ, -R5 ;  /* 0x000000ffff067224 */ /* 0x002fc800078e0a05 */
[----:B------:R-:W-:Y:S01]  /*03f0*/  IMAD R9, R6, R7, RZ ;  /* 0x0000000706097224 */ /* 0x000fe200078e02ff */
[----:B------:R-:W-:-:S03]  /*0400*/  IABS R6, R3 ;  /* 0x0000000300067213 */ /* 0x000fc60000000000 */
[----:B------:R-:W-:-:S06]  /*0410*/  IMAD.HI.U32 R5, R5, R9, R4 ;  /* 0x0000000905057227 */ /* 0x000fcc00078e0004 */
[----:B------:R-:W-:-:S04]  /*0420*/  IMAD.HI.U32 R5, R5, R6, RZ ;  /* 0x0000000605057227 */ /* 0x000fc800078e00ff */
[----:B------:R-:W-:-:S04]  /*0430*/  IMAD.MOV R2, RZ, RZ, -R5 ;  /* 0x000000ffff027224 */ /* 0x000fc800078e0a05 */
[----:B------:R-:W-:-:S05]  /*0440*/  IMAD R2, R7, R2, R6 ;  /* 0x0000000207027224 */ /* 0x000fca00078e0206 */
[----:B------:R-:W-:-:S13]  /*0450*/  ISETP.GT.U32.AND P1, PT, R7, R2, PT ;  /* 0x000000020700720c */ /* 0x000fda0003f24070 */
[----:B------:R-:W-:Y:S02]  /*0460*/  @!P1 IMAD.IADD R2, R2, 0x1, -R7 ;  /* 0x0000000102029824 */ /* 0x000fe400078e0a07 */
[----:B------:R-:W-:Y:S01]  /*0470*/  @!P1 VIADD R5, R5, 0x1 ;  /* 0x0000000105059836 */ /* 0x000fe20000000000 */
[----:B------:R-:W-:Y:S02]  /*0480*/  ISETP.GE.AND P1, PT, R0, R3, PT ;  /* 0x000000030000720c */ /* 0x000fe40003f26270 */
[----:B------:R-:W-:Y:S02]  /*0490*/  ISETP.GE.U32.AND P0, PT, R2, R7, PT ;  /* 0x000000070200720c */ /* 0x000fe40003f06070 */
[----:B------:R-:W-:-:S04]  /*04a0*/  LOP3.LUT R2, R3, R8, RZ, 0x3c, !PT ;  /* 0x0000000803027212 */ /* 0x000fc800078e3cff */
[----:B------:R-:W-:-:S07]  /*04b0*/  ISETP.GE.AND P2, PT, R2, RZ, PT ;  /* 0x000000ff0200720c */ /* 0x000fce0003f46270 */
[----:B------:R-:W-:Y:S01]  /*04c0*/  @P0 VIADD R5, R5, 0x1 ;  /* 0x0000000105050836 */ /* 0x000fe20000000000 */
[----:B------:R-:W-:-:S05]  /*04d0*/  ISETP.NE.AND P0, PT, R8, RZ, PT ;  /* 0x000000ff0800720c */ /* 0x000fca0003f05270 */
[----:B------:R-:W-:Y:S01]  /*04e0*/  @!P2 IMAD.MOV R5, RZ, RZ, -R5 ;  /* 0x000000ffff05a224 */ /* 0x000fe200078e0a05 */
[----:B------:R-:W-:Y:S07]  /*04f0*/  @!P1 EXIT ;  /* 0x000000000000994d */ /* 0x000fee0003800000 */
[----:B------:R-:W-:Y:S01]  /*0500*/  @!P0 LOP3.LUT R5, RZ, R8, RZ, 0x33, !PT ;  /* 0x00000008ff058212 */ /* 0x000fe200078e33ff */
[----:B------:R-:W0:Y:S01]  /*0510*/  LDCU.64 UR4, c[0x0][0x358] ;  /* 0x00006b00ff0477ac */ /* 0x000e220008000a00 */
[----:B------:R-:W-:-:S03]  /*0520*/  ISETP.GE.AND P0, PT, R8, 0x1, PT ;  /* 0x000000010800780c */ /* 0x000fc60003f06270 */
[----:B------:R-:W-:-:S04]  /*0530*/  IMAD.MOV R2, RZ, RZ, -R5 ;  /* 0x000000ffff027224 */ /* 0x000fc800078e0a05 */
[----:B------:R-:W-:-:S06]  /*0540*/  IMAD R2, R8, R2, R3 ;  /* 0x0000000208027224 */ /* 0x000fcc00078e0203 */
[----:B------:R-:W-:Y:S05]  /*0550*/  @!P0 BRA `(.L_x_3) ;  /* 0x0000000800248947 */ /* 0x000fea0003800000 */
[C---:B------:R-:W-:Y:S02]  /*0560*/  LOP3.LUT R4, R8.reuse, 0x7, RZ, 0xc0, !PT ;  /* 0x0000000708047812 */ /* 0x040fe400078ec0ff */
[----:B------:R-:W-:-:S03]  /*0570*/  LOP3.LUT R7, R8, 0x3, RZ, 0xc0, !PT ;  /* 0x0000000308077812 */ /* 0x000fc600078ec0ff */
[----:B------:R-:W-:-:S05]  /*0580*/  VIADD R6, R4, 0xffffffff ;  /* 0xffffffff04067836 */ /* 0x000fca0000000000 */
[----:B------:R-:W-:Y:S02]  /*0590*/  ISETP.GE.U32.AND P0, PT, R6, 0x3, PT ;  /* 0x000000030600780c */ /* 0x000fe40003f06070 */
[----:B------:R-:W-:-:S05]  /*05a0*/  LOP3.LUT R6, R8, 0x7ffffff8, RZ, 0xc0, !PT ;  /* 0x7ffffff808067812 */ /* 0x000fca00078ec0ff */
[----:B------:R-:W-:-:S07]  /*05b0*/  IMAD.MOV R8, RZ, RZ, -R6 ;  /* 0x000000ffff087224 */ /* 0x000fce00078e0a06 */
.L_x_8:
[----:B------:R-:W1:Y:S01]  /*05c0*/  LDC R9, c[0x0][0x398] ;  /* 0x0000e600ff097b82 */ /* 0x000e620000000800 */
[----:B0-----:R-:W-:Y:S02]  /*05d0*/  IMAD.MOV.U32 R20, RZ, RZ, RZ ;  /* 0x000000ffff147224 */ /* 0x001fe400078e00ff */
[----:B------:R-:W-:Y:S01]  /*05e0*/  IMAD.MOV.U32 R23, RZ, RZ, RZ ;  /* 0x000000ffff177224 */ /* 0x000fe200078e00ff */
[----:B-1----:R-:W-:Y:S01]  /*05f0*/  ISETP.GE.U32.AND P1, PT, R9, 0x8, PT ;  /* 0x000000080900780c */ /* 0x002fe20003f26070 */
[-C--:B------:R-:W-:Y:S02]  /*0600*/  IMAD R19, R5, R9.reuse, RZ ;  /* 0x0000000905137224 */ /* 0x080fe400078e02ff */
[----:B------:R-:W-:-:S03]  /*0610*/  IMAD R22, R2, R9, RZ ;  /* 0x0000000902167224 */ /* 0x000fc600078e02ff */
[----:B------:R-:W-:Y:S02]  /*0620*/  SHF.R.S32.HI R18, RZ, 0x1f, R19 ;  /* 0x0000001fff127819 */ /* 0x000fe40000011413 */
[----:B------:R-:W-:-:S05]  /*0630*/  SHF.R.S32.HI R21, RZ, 0x1f, R22 ;  /* 0x0000001fff157819 */ /* 0x000fca0000011416 */
[----:B------:R-:W-:Y:S05]  /*0640*/  @!P1 BRA `(.L_x_4) ;  /* 0x0000000000bc9947 */ /* 0x000fea0003800000 */
[----:B------:R-:W1:Y:S01]  /*0650*/  LDCU.128 UR8, c[0x0][0x380] ;  /* 0x00007000ff0877ac */ /* 0x000e620008000c00 */
[----:B------:R-:W-:Y:S02]  /*0660*/  IMAD.MOV.U32 R20, RZ, RZ, RZ ;  /* 0x000000ffff147224 */ /* 0x000fe400078e00ff */
[----:B------:R-:W-:Y:S01]  /*0670*/  IMAD.MOV.U32 R14, RZ, RZ, R8 ;  /* 0x000000ffff0e7224 */ /* 0x000fe200078e0008 */
[----:B-1----:R-:W-:Y:S02]  /*0680*/  LEA R15, P1, R19, UR8, 0x2 ;  /* 0x00000008130f7c11 */ /* 0x002fe4000f8210ff */
[----:B------:R-:W-:Y:S02]  /*0690*/  LEA R16, P3, R22, UR10, 0x2 ;  /* 0x0000000a16107c11 */ /* 0x000fe4000f8610ff */
[----:B------:R-:W-:Y:S02]  /*06a0*/  IADD3 R15, P2, PT, R15, 0x10, RZ ;  /* 0x000000100f0f7810 */ /* 0x000fe40007f5e0ff */
[----:B------:R-:W-:-:S02]  /*06b0*/  IADD3 R16, P4, PT, R16, 0x10, RZ ;  /* 0x0000001010107810 */ /* 0x000fc40007f9e0ff */
[----:B------:R-:W-:Y:S02]  /*06c0*/  LEA.HI.X R26, R19, UR9, R18, 0x2, P1 ;  /* 0x00000009131a7c11 */ /* 0x000fe400088f1412 */
[----:B------:R-:W-:-:S03]  /*06d0*/  LEA.HI.X R17, R22, UR11, R21, 0x2, P3 ;  /* 0x0000000b16117c11 */ /* 0x000fc600098f1415 */
[----:B------:R-:W-:Y:S02]  /*06e0*/  IMAD.X R26, RZ, RZ, R26, P2 ;  /* 0x000000ffff1a7224 */ /* 0x000fe400010e061a */
[----:B------:R-:W-:-:S07]  /*06f0*/  IMAD.X R17, RZ, RZ, R17, P4 ;  /* 0x000000ffff117224 */ /* 0x000fce00020e0611 */
.L_x_5:
[----:B------:R-:W-:Y:S02]  /*0700*/  IMAD.MOV.U32 R12, RZ, RZ, R15 ;  /* 0x000000ffff0c7224 */ /* 0x000fe400078e000f */
[----:B------:R-:W-:Y:S02]  /*0710*/  IMAD.MOV.U32 R13, RZ, RZ, R26 ;  /* 0x000000ffff0d7224 */ /* 0x000fe400078e001a */
[----:B------:R-:W-:Y:S02]  /*0720*/  IMAD.MOV.U32 R10, RZ, RZ, R16 ;  /* 0x000000ffff0a7224 */ /* 0x000fe400078e0010 */
[----:B------:R-:W-:Y:S01]  /*0730*/  IMAD.MOV.U32 R11, RZ, RZ, R17 ;  /* 0x000000ffff0b7224 */ /* 0x000fe200078e0011 */
[----:B0-----:R-:W2:Y:S04]  /*0740*/  LDG.E R24, desc[UR4][R12.64+-0xc] ;  /* 0xfffff4040c187981 */ /* 0x001ea8000c1e1900 */
[----:B------:R-:W3:Y:S04]  /*0750*/  LDG.E R17, desc[UR4][R12.64+-0x10] ;  /* 0xfffff0040c117981 */ /* 0x000ee8000c1e1900 */
[----:B------:R-:W3:Y:S04]  /*0760*/  LDG.E R23, desc[UR4][R10.64+-0x10] ;  /* 0xfffff0040a177981 */ /* 0x000ee8000c1e1900 */
[----:B------:R-:W2:Y:S04]  /*0770*/  LDG.E R25, desc[UR4][R10.64+-0xc] ;  /* 0xfffff4040a197981 */ /* 0x000ea8000c1e1900 */
[----:B------:R-:W4:Y:S04]  /*0780*/  LDG.E R15, desc[UR4][R12.64+-0x8] ;  /* 0xfffff8040c0f7981 */ /* 0x000f28000c1e1900 */
[----:B------:R-:W4:Y:S01]  /*0790*/  LDG.E R16, desc[UR4][R10.64+-0x8] ;  /* 0xfffff8040a107981 */ /* 0x000f22000c1e1900 */
[----:B---3--:R-:W-:-:S03]  /*07a0*/  IMAD R23, R17, R23, R20 ;  /* 0x0000001711177224 */ /* 0x008fc600078e0214 */
[----:B------:R-:W3:Y:S04]  /*07b0*/  LDG.E R20, desc[UR4][R12.64+-0x4] ;  /* 0xfffffc040c147981 */ /* 0x000ee8000c1e1900 */
[----:B------:R-:W3:Y:S01]  /*07c0*/  LDG.E R17, desc[UR4][R10.64+-0x4] ;  /* 0xfffffc040a117981 */ /* 0x000ee2000c1e1900 */
[----:B--2---:R-:W-:-:S03]  /*07d0*/  IMAD R25, R24, R25, R23 ;  /* 0x0000001918197224 */ /* 0x004fc600078e0217 */
[----:B------:R-:W2:Y:S04]  /*07e0*/  LDG.E R23, desc[UR4][R12.64] ;  /* 0x000000040c177981 */ /* 0x000ea8000c1e1900 */
[----:B------:R-:W2:Y:S01]  /*07f0*/  LDG.E R24, desc[UR4][R10.64] ;  /* 0x000000040a187981 */ /* 0x000ea2000c1e1900 */
[----:B----4-:R-:W-:-:S03]  /*0800*/  IMAD R25, R15, R16, R25 ;  /* 0x000000100f197224 */ /* 0x010fc600078e0219 */
        /* <DEDUP_REMOVED lines=8> */
[----:B------:R-:W-:-:S05]  /*0890*/  VIADD R14, R14, 0x8 ;  /* 0x000000080e0e7836 */ /* 0x000fca0000000000 */
[----:B------:R-:W-:Y:S01]  /*08a0*/  ISETP.NE.AND P1, PT, R14, RZ, PT ;  /* 0x000000ff0e00720c */ /* 0x000fe20003f25270 */
[----:B----4-:R-:W-:Y:S01]  /*08b0*/  IMAD R25, R15, R16, R25 ;  /* 0x000000100f197224 */ /* 0x010fe200078e0219 */
[----:B------:R-:W-:Y:S02]  /*08c0*/  IADD3 R15, P2, PT, R12, 0x20, RZ ;  /* 0x000000200c0f7810 */ /* 0x000fe40007f5e0ff */
[----:B------:R-:W-:-:S03]  /*08d0*/  IADD3 R16, P3, PT, R10, 0x20, RZ ;  /* 0x000000200a107810 */ /* 0x000fc60007f7e0ff */
[----:B------:R-:W-:Y:S02]  /*08e0*/  IMAD.X R26, RZ, RZ, R13, P2 ;  /* 0x000000ffff1a7224 */ /* 0x000fe400010e060d */
[----:B---3--:R-:W-:Y:S02]  /*08f0*/  IMAD R20, R20, R17, R25 ;  /* 0x0000001114147224 */ /* 0x008fe400078e0219 */
[----:B------:R-:W-:Y:S02]  /*0900*/  IMAD.X R17, RZ, RZ, R11, P3 ;  /* 0x000000ffff117224 */ /* 0x000fe400018e060b */
[----:B--2---:R-:W-:Y:S01]  /*0910*/  IMAD R20, R23, R24, R20 ;  /* 0x0000001817147224 */ /* 0x004fe200078e0214 */
[----:B------:R-:W-:Y:S06]  /*0920*/  @P1 BRA `(.L_x_5) ;  /* 0xfffffffc00741947 */ /* 0x000fec000383ffff */
[----:B------:R-:W-:-:S07]  /*0930*/  IMAD.MOV.U32 R23, RZ, RZ, R6 ;  /* 0x000000ffff177224 */ /* 0x000fce00078e0006 */
.L_x_4:
[----:B------:R-:W-:-:S13]  /*0940*/  ISETP.NE.AND P1, PT, R4, RZ, PT ;  /* 0x000000ff0400720c */ /* 0x000fda0003f25270 */
[----:B------:R-:W-:Y:S05]  /*0950*/  @!P1 BRA `(.L_x_6) ;  /* 0x0000000000e49947 */ /* 0x000fea0003800000 */
[----:B------:R-:W-:Y:S01]  /*0960*/  ISETP.NE.AND P1, PT, R7, RZ, PT ;  /* 0x000000ff0700720c */ /* 0x000fe20003f25270 */
[----:B------:R-:W-:-:S12]  /*0970*/  @!P0 BRA `(.L_x_7) ;  /* 0x0000000000588947 */ /* 0x000fd80003800000 */
[----:B------:R-:W1:Y:S01]  /*0980*/  LDCU.128 UR8, c[0x0][0x380] ;  /* 0x00007000ff0877ac */ /* 0x000e620008000c00 */
[-C--:B------:R-:W-:Y:S02]  /*0990*/  IADD3 R13, P2, PT, R19, R23.reuse, RZ ;  /* 0x00000017130d7210 */ /* 0x080fe40007f5e0ff */
[----:B------:R-:W-:-:S03]  /*09a0*/  IADD3 R11, P4, PT, R22, R23, RZ ;  /* 0x00000017160b7210 */ /* 0x000fc60007f9e0ff */
[----:B------:R-:W-:Y:S02]  /*09b0*/  IMAD.X R16, RZ, RZ, R18, P2 ;  /* 0x000000ffff107224 */ /* 0x000fe400010e0612 */
[----:B------:R-:W-:Y:S01]  /*09c0*/  IMAD.X R14, RZ, RZ, R21, P4 ;  /* 0x000000ffff0e7224 */ /* 0x000fe200020e0615 */
[----:B-1----:R-:W-:Y:S02]  /*09d0*/  LEA R12, P3, R13, UR8, 0x2 ;  /* 0x000000080d0c7c11 */ /* 0x002fe4000f8610ff */
[----:B------:R-:W-:Y:S02]  /*09e0*/  LEA R10, P5, R11, UR10, 0x2 ;  /* 0x0000000a0b0a7c11 */ /* 0x000fe4000f8a10ff */
[----:B------:R-:W-:Y:S02]  /*09f0*/  LEA.HI.X R13, R13, UR9, R16, 0x2, P3 ;  /* 0x000000090d0d7c11 */ /* 0x000fe400098f1410 */
[----:B------:R-:W-:-:S03]  /*0a00*/  LEA.HI.X R11, R11, UR11, R14, 0x2, P5 ;  /* 0x0000000b0b0b7c11 */ /* 0x000fc6000a8f140e */
[----:B0-----:R-:W2:Y:S04]  /*0a10*/  LDG.E R15, desc[UR4][R12.64] ;  /* 0x000000040c0f7981 */ /* 0x001ea8000c1e1900 */
[----:B------:R-:W2:Y:S04]  /*0a20*/  LDG.E R14, desc[UR4][R10.64] ;  /* 0x000000040a0e7981 */ /* 0x000ea8000c1e1900 */
[----:B------:R-:W3:Y:S04]  /*0a30*/  LDG.E R17, desc[UR4][R12.64+0x4] ;  /* 0x000004040c117981 */ /* 0x000ee8000c1e1900 */
[----:B------:R-:W3:Y:S04]  /*0a40*/  LDG.E R16, desc[UR4][R10.64+0x4] ;  /* 0x000004040a107981 */ /* 0x000ee8000c1e1900 */
[----:B------:R-:W4:Y:S04]  /*0a50*/  LDG.E R25, desc[UR4][R12.64+0x8] ;  /* 0x000008040c197981 */ /* 0x000f28000c1e1900 */
[----:B------:R-:W4:Y:S04]  /*0a60*/  LDG.E R24, desc[UR4][R10.64+0x8] ;  /* 0x000008040a187981 */ /* 0x000f28000c1e1900 */
[----:B------:R-:W5:Y:S04]  /*0a70*/  LDG.E R27, desc[UR4][R12.64+0xc] ;  /* 0x00000c040c1b7981 */ /* 0x000f68000c1e1900 */
[----:B------:R-:W5:Y:S01]  /*0a80*/  LDG.E R26, desc[UR4][R10.64+0xc] ;  /* 0x00000c040a1a7981 */ /* 0x000f62000c1e1900 */
[----:B------:R-:W-:-:S02]  /*0a90*/  VIADD R23, R23, 0x4 ;  /* 0x0000000417177836 */ /* 0x000fc40000000000 */
[----:B--2---:R-:W-:-:S04]  /*0aa0*/  IMAD R14, R15, R14, R20 ;  /* 0x0000000e0f0e7224 */ /* 0x004fc800078e0214 */
[----:B---3--:R-:W-:-:S04]  /*0ab0*/  IMAD R14, R17, R16, R14 ;  /* 0x00000010110e7224 */ /* 0x008fc800078e020e */
[----:B----4-:R-:W-:-:S04]  /*0ac0*/  IMAD R14, R25, R24, R14 ;  /* 0x00000018190e7224 */ /* 0x010fc800078e020e */
[----:B-----5:R-:W-:-:S07]  /*0ad0*/  IMAD R20, R27, R26, R14 ;  /* 0x0000001a1b147224 */ /* 0x020fce00078e020e */
.L_x_7:
[----:B------:R-:W-:Y:S05]  /*0ae0*/  @!P1 BRA `(.L_x_6) ;  /* 0x0000000000809947 */ /* 0x000fea0003800000 */
[----:B------:R-:W1:Y:S01]  /*0af0*/  LDC.64 R14, c[0x0][0x380] ;  /* 0x0000e000ff0e7b82 */ /* 0x000e620000000a00 */
[----:B------:R-:W-:-:S07]  /*0b00*/  ISETP.NE.AND P2, PT, R7, 0x1, PT ;  /* 0x000000010700780c */ /* 0x000fce0003f45270 */
[----:B------:R-:W2:Y:S06]  /*0b10*/  LDC.64 R10, c[0x0][0x388] ;  /* 0x0000e200ff0a7b82 */ /* 0x000eac0000000a00 */
[----:B------:R-:W-:Y:S02]  /*0b20*/  @P2 IADD3 R16, P1, PT, R19, R23, RZ ;  /* 0x0000001713102210 */ /* 0x000fe40007f3e0ff */
[----:B------:R-:W3:Y:S03]  /*0b30*/  LDC.64 R12, c[0x0][0x380] ;  /* 0x0000e000ff0c7b82 */ /* 0x000ee60000000a00 */
[----:B------:R-:W-:Y:S01]  /*0b40*/  @P2 IMAD.X R17, RZ, RZ, R18, P1 ;  /* 0x000000ffff112224 */ /* 0x000fe200008e0612 */
[----:B------:R-:W-:-:S02]  /*0b50*/  LOP3.LUT P1, RZ, R9, 0x1, RZ, 0xc0, !PT ;  /* 0x0000000109ff7812 */ /* 0x000fc4000782c0ff */
[----:B-1----:R-:W-:-:S04]  /*0b60*/  @P2 LEA R14, P3, R16, R14, 0x2 ;  /* 0x0000000e100e2211 */ /* 0x002fc800078610ff */
[----:B------:R-:W-:Y:S02]  /*0b70*/  @P2 LEA.HI.X R15, R16, R15, R17, 0x2, P3 ;  /* 0x0000000f100f2211 */ /* 0x000fe400018f1411 */
[----:B------:R-:W1:Y:S01]  /*0b80*/  LDC.64 R16, c[0x0][0x388] ;  /* 0x0000e200ff107b82 */ /* 0x000e620000000a00 */
[----:B------:R-:W-:Y:S01]  /*0b90*/  @P2 IADD3 R24, P3, PT, R22, R23, RZ ;  /* 0x0000001716182210 */ /* 0x000fe20007f7e0ff */
[----:B------:R-:W-:-:S03]  /*0ba0*/  @P2 VIADD R23, R23, 0x2 ;  /* 0x0000000217172836 */ /* 0x000fc60000000000 */
[----:B--2---:R-:W-:Y:S01]  /*0bb0*/  @P2 LEA R10, P4, R24, R10, 0x2 ;  /* 0x0000000a180a2211 */ /* 0x004fe200078810ff */
[----:B------:R-:W-:-:S05]  /*0bc0*/  @P2 IMAD.X R25, RZ, RZ, R21, P3 ;  /* 0x000000ffff192224 */ /* 0x000fca00018e0615 */
[----:B------:R-:W-:Y:S02]  /*0bd0*/  @P2 LEA.HI.X R11, R24, R11, R25, 0x2, P4 ;  /* 0x0000000b180b2211 */ /* 0x000fe400020f1419 */
[-C--:B------:R-:W-:Y:S02]  /*0be0*/  @P1 IADD3 R24, P3, PT, R19, R23.reuse, RZ ;  /* 0x0000001713181210 */ /* 0x080fe40007f7e0ff */
[----:B------:R-:W-:-:S03]  /*0bf0*/  @P1 IADD3 R22, P4, PT, R22, R23, RZ ;  /* 0x0000001716161210 */ /* 0x000fc60007f9e0ff */
[----:B------:R-:W-:Y:S01]  /*0c00*/  @P1 IMAD.X R23, RZ, RZ, R18, P3 ;  /* 0x000000ffff171224 */ /* 0x000fe200018e0612 */
[----:B---3--:R-:W-:Y:S01]  /*0c10*/  @P1 LEA R12, P3, R24, R12, 0x2 ;  /* 0x0000000c180c1211 */ /* 0x008fe200078610ff */
[----:B------:R-:W-:-:S03]  /*0c20*/  @P1 IMAD.X R21, RZ, RZ, R21, P4 ;  /* 0x000000ffff151224 */ /* 0x000fc600020e0615 */
[----:B------:R-:W-:Y:S02]  /*0c30*/  @P1 LEA.HI.X R13, R24, R13, R23, 0x2, P3 ;  /* 0x0000000d180d1211 */ /* 0x000fe400018f1417 */
[C---:B-1----:R-:W-:Y:S01]  /*0c40*/  @P1 LEA R16, P3, R22.reuse, R16, 0x2 ;  /* 0x0000001016101211 */ /* 0x042fe200078610ff */
[----:B0-----:R-:W2:Y:S04]  /*0c50*/  @P2 LDG.E R23, desc[UR4][R14.64] ;  /* 0x000000040e172981 */ /* 0x001ea8000c1e1900 */
[----:B------:R-:W2:Y:S01]  /*0c60*/  @P2 LDG.E R24, desc[UR4][R10.64] ;  /* 0x000000040a182981 */ /* 0x000ea2000c1e1900 */
[----:B------:R-:W-:-:S03]  /*0c70*/  @P1 LEA.HI.X R17, R22, R17, R21, 0x2, P3 ;  /* 0x0000001116111211 */ /* 0x000fc600018f1415 */
[----:B------:R-:W3:Y:S04]  /*0c80*/  @P2 LDG.E R22, desc[UR4][R14.64+0x4] ;  /* 0x000004040e162981 */ /* 0x000ee8000c1e1900 */
[----:B------:R-:W3:Y:S04]  /*0c90*/  @P2 LDG.E R21, desc[UR4][R10.64+0x4] ;  /* 0x000004040a152981 */ /* 0x000ee8000c1e1900 */
[----:B------:R-:W4:Y:S04]  /*0ca0*/  @P1 LDG.E R13, desc[UR4][R12.64] ;  /* 0x000000040c0d1981 */ /* 0x000f28000c1e1900 */
[----:B------:R-:W4:Y:S01]  /*0cb0*/  @P1 LDG.E R16, desc[UR4][R16.64] ;  /* 0x0000000410101981 */ /* 0x000f22000c1e1900 */
[----:B--2---:R-:W-:-:S04]  /*0cc0*/  @P2 IMAD R23, R23, R24, R20 ;  /* 0x0000001817172224 */ /* 0x004fc800078e0214 */
[----:B---3--:R-:W-:-:S04]  /*0cd0*/  @P2 IMAD R20, R22, R21, R23 ;  /* 0x0000001516142224 */ /* 0x008fc800078e0217 */
[----:B----4-:R-:W-:-:S07]  /*0ce0*/  @P1 IMAD R20, R13, R16, R20 ;  /* 0x000000100d141224 */ /* 0x010fce00078e0214 */
.L_x_6:
[----:B------:R-:W1:Y:S01]  /*0cf0*/  LDCU.64 UR6, c[0x0][0x390] ;  /* 0x00007200ff0677ac */ /* 0x000e620008000a00 */
[----:B------:R-:W-:Y:S02]  /*0d00*/  IADD3 R19, P1, PT, R19, R2, RZ ;  /* 0x0000000213137210 */ /* 0x000fe40007f3e0ff */
[----:B------:R-:W-:Y:S02]  /*0d10*/  ISETP.NE.AND P2, PT, R3, R0, PT ;  /* 0x000000000300720c */ /* 0x000fe40003f45270 */
[C---:B------:R-:W-:Y:S01]  /*0d20*/  LEA.HI.X.SX32 R18, R2.reuse, R18, 0x1, P1 ;  /* 0x0000001202127211 */ /* 0x040fe200008f0eff */
[----:B------:R-:W-:Y:S01]  /*0d30*/  VIADD R2, R2, 0x1 ;  /* 0x0000000102027836 */ /* 0x000fe20000000000 */
[----:B-1----:R-:W-:-:S04]  /*0d40*/  LEA R10, P1, R19, UR6, 0x2 ;  /* 0x00000006130a7c11 */ /* 0x002fc8000f8210ff */
[----:B------:R-:W-:Y:S02]  /*0d50*/  LEA.HI.X R11, R19, UR7, R18, 0x2, P1 ;  /* 0x00000007130b7c11 */ /* 0x000fe400088f1412 */
[C---:B------:R-:W-:Y:S01]  /*0d60*/  ISETP.NE.AND P1, PT, R2.reuse, R9, PT ;  /* 0x000000090200720c */ /* 0x040fe20003f25270 */
[----:B------:R-:W-:Y:S02]  /*0d70*/  VIADD R9, R5, 0x1 ;  /* 0x0000000105097836 */ /* 0x000fe40000000000 */
[----:B0-----:R0:W-:Y:S01]  /*0d80*/  STG.E desc[UR4][R10.64], R20 ;  /* 0x000000140a007986 */ /* 0x0011e2000c101904 */
[----:B------:R-:W-:-:S09]  /*0d90*/  SEL R2, R2, RZ, P1 ;  /* 0x000000ff02027207 */ /* 0x000fd20000800000 */
[----:B------:R-:W-:Y:S01]  /*0da0*/  @P1 IMAD.MOV R9, RZ, RZ, R5 ;  /* 0x000000ffff091224 */ /* 0x000fe200078e0205 */
[----:B------:R-:W-:Y:S06]  /*0db0*/  @!P2 EXIT ;  /* 0x000000000000a94d */ /* 0x000fec0003800000 */
[----:B------:R-:W-:Y:S02]  /*0dc0*/  VIADD R3, R3, 0x1 ;  /* 0x0000000103037836 */ /* 0x000fe40000000000 */
[----:B------:R-:W-:Y:S01]  /*0dd0*/  IMAD.MOV.U32 R5, RZ, RZ, R9 ;  /* 0x000000ffff057224 */ /* 0x000fe200078e0009 */
[----:B------:R-:W-:Y:S06]  /*0de0*/  BRA `(.L_x_8) ;  /* 0xfffffff400f47947 */ /* 0x000fec000383ffff */
.L_x_3:
[----:B------:R-:W-:Y:S01]  /*0df0*/  IMAD.IADD R3, R0, 0x1, -R3 ;  /* 0x0000000100037824 */ /* 0x000fe200078e0a03 */
[----:B------:R-:W1:Y:S01]  /*0e00*/  LDCU.64 UR6, c[0x0][0x390] ;  /* 0x00007200ff0677ac */ /* 0x000e620008000a00 */
[----:B------:R-:W-:Y:S02]  /*0e10*/  BSSY.RECONVERGENT B0, `(.L_x_9) ;  /* 0x000003b000007945 */ /* 0x000fe40003800200 */
[C---:B------:R-:W-:Y:S01]  /*0e20*/  VIADD R0, R3.reuse, 0x1 ;  /* 0x0000000103007836 */ /* 0x040fe20000000000 */
[----:B------:R-:W-:-:S04]  /*0e30*/  ISETP.GE.U32.AND P1, PT, R3, 0x3, PT ;  /* 0x000000030300780c */ /* 0x000fc80003f26070 */
[----:B------:R-:W-:-:S04]  /*0e40*/  LOP3.LUT R16, R0, 0x3, RZ, 0xc0, !PT ;  /* 0x0000000300107812 */ /* 0x000fc800078ec0ff */
[----:B------:R-:W-:-:S05]  /*0e50*/  ISETP.NE.AND P0, PT, R16, RZ, PT ;  /* 0x000000ff1000720c */ /* 0x000fca0003f05270 */
[----:B------:R-:W-:Y:S08]  /*0e60*/  @!P1 BRA `(.L_x_10) ;  /* 0x0000000000d49947 */ /* 0x000ff00003800000 */
[----:B------:R-:W-:Y:S01]  /*0e70*/  LOP3.LUT R4, R0, 0xfffffffc, RZ, 0xc0, !PT ;  /* 0xfffffffc00047812 */ /* 0x000fe200078ec0ff */
[----:B------:R-:W-:-:S07]  /*0e80*/  IMAD.MOV.U32 R7, RZ, RZ, RZ ;  /* 0x000000ffff077224 */ /* 0x000fce00078e00ff */
.L_x_11:
[----:B------:R-:W-:Y:S01]  /*0e90*/  VIADD R3, R2, 0x1 ;  /* 0x0000000102037836 */ /* 0x000fe20000000000 */
[----:B------:R-:W-:Y:S01]  /*0ea0*/  SHF.R.S32.HI R10, RZ, 0x1f, R2 ;  /* 0x0000001fff0a7819 */ /* 0x000fe20000011402 */
[----:B------:R-:W-:-:S03]  /*0eb0*/  VIADD R7, R7, 0x4 ;  /* 0x0000000407077836 */ /* 0x000fc60000000000 */
[----:B------:R-:W-:-:S04]  /*0ec0*/  ISETP.NE.AND P1, PT, R3, R8, PT ;  /* 0x000000080300720c */ /* 0x000fc80003f25270 */
[----:B------:R-:W-:Y:S01]  /*0ed0*/  SEL R6, R3, RZ, P1 ;  /* 0x000000ff03067207 */ /* 0x000fe20000800000 */
[----:B------:R-:W-:-:S04]  /*0ee0*/  VIADD R3, R5, 0x1 ;  /* 0x0000000105037836 */ /* 0x000fc80000000000 */
[----:B------:R-:W-:-:S04]  /*0ef0*/  VIADD R9, R6, 0x1 ;  /* 0x0000000106097836 */ /* 0x000fc80000000000 */
[----:B------:R-:W-:Y:S01]  /*0f00*/  @P1 IMAD.MOV R3, RZ, RZ, R5 ;  /* 0x000000ffff031224 */ /* 0x000fe200078e0205 */
[----:B------:R-:W-:Y:S01]  /*0f10*/  ISETP.NE.AND P2, PT, R9, R8, PT ;  /* 0x000000080900720c */ /* 0x000fe20003f45270 */
[----:B------:R-:W-:Y:S02]  /*0f20*/  IMAD R5, R8, R5, RZ ;  /* 0x0000000508057224 */ /* 0x000fe400078e02ff */
[----:B------:R-:W-:Y:S01]  /*0f30*/  VIADD R11, R3, 0x1 ;  /* 0x00000001030b7836 */ /* 0x000fe20000000000 */
[----:B------:R-:W-:-:S04]  /*0f40*/  SEL R12, R9, RZ, P2 ;  /* 0x000000ff090c7207 */ /* 0x000fc80001000000 */
[----:B------:R-:W-:Y:S01]  /*0f50*/  SHF.R.S32.HI R14, RZ, 0x1f, R12 ;  /* 0x0000001fff0e7819 */ /* 0x000fe2000001140c */
[----:B------:R-:W-:-:S04]  /*0f60*/  VIADD R13, R12, 0x1 ;  /* 0x000000010c0d7836 */ /* 0x000fc80000000000 */
[----:B------:R-:W-:Y:S01]  /*0f70*/  @P2 IMAD.MOV R11, RZ, RZ, R3 ;  /* 0x000000ffff0b2224 */ /* 0x000fe200078e0203 */
[----:B------:R-:W-:Y:S01]  /*0f80*/  ISETP.NE.AND P1, PT, R13, R8, PT ;  /* 0x000000080d00720c */ /* 0x000fe20003f25270 */
[----:B------:R-:W-:Y:S01]  /*0f90*/  IMAD R3, R8, R3, RZ ;  /* 0x0000000308037224 */ /* 0x000fe200078e02ff */
[----:B------:R-:W-:Y:S01]  /*0fa0*/  IADD3 R20, P2, PT, R5, R2, RZ ;  /* 0x0000000205147210 */ /* 0x000fe20007f5e0ff */
[----:B------:R-:W-:Y:S01]  /*0fb0*/  VIADD R9, R11, 0x1 ;  /* 0x000000010b097836 */ /* 0x000fe20000000000 */
[----:B------:R-:W-:Y:S02]  /*0fc0*/  SHF.R.S32.HI R2, RZ, 0x1f, R6 ;  /* 0x0000001fff027819 */ /* 0x000fe40000011406 */
[----:B------:R-:W-:Y:S02]  /*0fd0*/  IADD3 R18, P3, PT, R6, R3, RZ ;  /* 0x0000000306127210 */ /* 0x000fe40007f7e0ff */
[----:B------:R-:W-:Y:S01]  /*0fe0*/  LEA.HI.X.SX32 R21, R5, R10, 0x1, P2 ;  /* 0x0000000a05157211 */ /* 0x000fe200010f0eff */
[----:B------:R-:W-:Y:S01]  /*0ff0*/  IMAD R5, R8, R11, RZ ;  /* 0x0000000b08057224 */ /* 0x000fe200078e02ff */
[----:B------:R-:W-:-:S02]  /*1000*/  SEL R6, R13, RZ, P1 ;  /* 0x000000ff0d067207 */ /* 0x000fc40000800000 */
[----:B------:R-:W-:Y:S01]  /*1010*/  LEA.HI.X.SX32 R19, R3, R2, 0x1, P3 ;  /* 0x0000000203137211 */ /* 0x000fe200018f0eff */
[----:B------:R-:W-:Y:S01]  /*1020*/  @P1 IMAD.MOV R9, RZ, RZ, R11 ;  /* 0x000000ffff091224 */ /* 0x000fe200078e020b */
[----:B-1----:R-:W-:Y:S02]  /*1030*/  LEA R10, P1, R18, UR6, 0x2 ;  /* 0x00000006120a7c11 */ /* 0x002fe4000f8210ff */
[----:B------:R-:W-:Y:S01]  /*1040*/  IADD3 R17, P3, PT, R12, R5, RZ ;  /* 0x000000050c117210 */ /* 0x000fe20007f7e0ff */
[----:B------:R-:W-:Y:S01]  /*1050*/  IMAD R13, R8, R9, RZ ;  /* 0x00000009080d7224 */ /* 0x000fe200078e02ff */
[----:B------:R-:W-:Y:S02]  /*1060*/  LEA R2, P2, R20, UR6, 0x2 ;  /* 0x0000000614027c11 */ /* 0x000fe4000f8410ff */
[----:B------:R-:W-:Y:S02]  /*1070*/  SHF.R.S32.HI R12, RZ, 0x1f, R6 ;  /* 0x0000001fff0c7819 */ /* 0x000fe40000011406 */
[----:B------:R-:W-:-:S02]  /*1080*/  IADD3 R15, P4, PT, R6, R13, RZ ;  /* 0x0000000d060f7210 */ /* 0x000fc40007f9e0ff */
[----:B------:R-:W-:Y:S02]  /*1090*/  LEA.HI.X R11, R18, UR7, R19, 0x2, P1 ;  /* 0x00000007120b7c11 */ /* 0x000fe400088f1413 */
[----:B------:R-:W-:Y:S02]  /*10a0*/  LEA.HI.X R3, R20, UR7, R21, 0x2, P2 ;  /* 0x0000000714037c11 */ /* 0x000fe400090f1415 */
[----:B------:R-:W-:Y:S02]  /*10b0*/  LEA.HI.X.SX32 R18, R13, R12, 0x1, P4 ;  /* 0x0000000c0d127211 */ /* 0x000fe400020f0eff */
[----:B------:R-:W-:Y:S01]  /*10c0*/  LEA.HI.X.SX32 R20, R5, R14, 0x1, P3 ;  /* 0x0000000e05147211 */ /* 0x000fe200018f0eff */
[----:B0-----:R0:W-:Y:S01]  /*10d0*/  STG.E desc[UR4][R2.64], RZ ;  /* 0x000000ff02007986 */ /* 0x0011e2000c101904 */
[----:B------:R-:W-:Y:S01]  /*10e0*/  LEA R12, P1, R17, UR6, 0x2 ;  /* 0x00000006110c7c11 */ /* 0x000fe2000f8210ff */
[----:B------:R-:W-:Y:S01]  /*10f0*/  VIADD R5, R9, 0x1 ;  /* 0x0000000109057836 */ /* 0x000fe20000000000 */
[----:B------:R-:W-:Y:S01]  /*1100*/  LEA R14, P2, R15, UR6, 0x2 ;  /* 0x000000060f0e7c11 */ /* 0x000fe2000f8410ff */
[----:B------:R2:W-:Y:S01]  /*1110*/  STG.E desc[UR4][R10.64], RZ ;  /* 0x000000ff0a007986 */ /* 0x0005e2000c101904 */
[----:B------:R-:W-:Y:S01]  /*1120*/  LEA.HI.X R13, R17, UR7, R20, 0x2, P1 ;  /* 0x00000007110d7c11 */ /* 0x000fe200088f1414 */
[----:B------:R-:W-:Y:S01]  /*1130*/  VIADD R17, R6, 0x1 ;  /* 0x0000000106117836 */ /* 0x000fe20000000000 */
[----:B------:R-:W-:-:S02]  /*1140*/  LEA.HI.X R15, R15, UR7, R18, 0x2, P2 ;  /* 0x000000070f0f7c11 */ /* 0x000fc400090f1412 */
[----:B------:R-:W-:Y:S01]  /*1150*/  ISETP.NE.AND P2, PT, R7, R4, PT ;  /* 0x000000040700720c */ /* 0x000fe20003f45270 */
[----:B------:R2:W-:Y:S01]  /*1160*/  STG.E desc[UR4][R12.64], RZ ;  /* 0x000000ff0c007986 */ /* 0x0005e2000c101904 */
[----:B------:R-:W-:-:S03]  /*1170*/  ISETP.NE.AND P1, PT, R17, R8, PT ;  /* 0x000000081100720c */ /* 0x000fc60003f25270 */
[----:B------:R2:W-:Y:S01]  /*1180*/  STG.E desc[UR4][R14.64], RZ ;  /* 0x000000ff0e007986 */ /* 0x0005e2000c101904 */
[----:B0-----:R-:W-:-:S09]  /*1190*/  SEL R2, R17, RZ, P1 ;  /* 0x000000ff11027207 */ /* 0x001fd20000800000 */
[----:B------:R-:W-:Y:S01]  /*11a0*/  @P1 IMAD.MOV R5, RZ, RZ, R9 ;  /* 0x000000ffff051224 */ /* 0x000fe200078e0209 */
[----:B--2---:R-:W-:Y:S06]  /*11b0*/  @P2 BRA `(.L_x_11) ;  /* 0xfffffffc00342947 */ /* 0x004fec000383ffff */
.L_x_10:
[----:B01----:R-:W-:Y:S05]  /*11c0*/  BSYNC.RECONVERGENT B0 ;  /* 0x0000000000007941 */ /* 0x003fea0003800200 */
.L_x_9:
[----:B------:R-:W-:Y:S05]  /*11d0*/  @!P0 EXIT ;  /* 0x000000000000894d */ /* 0x000fea0003800000 */
[----:B------:R-:W-:Y:S01]  /*11e0*/  ISETP.NE.AND P1, PT, R16, 0x1, PT ;  /* 0x000000011000780c */ /* 0x000fe20003f25270 */
[----:B------:R-:W-:Y:S01]  /*11f0*/  BSSY.RECONVERGENT B0, `(.L_x_12) ;  /* 0x000001d000007945 */ /* 0x000fe20003800200 */
[----:B------:R-:W-:-:S04]  /*1200*/  LOP3.LUT R0, R0, 0x1, RZ, 0xc0, !PT ;  /* 0x0000000100007812 */ /* 0x000fc800078ec0ff */
[----:B------:R-:W-:-:S07]  /*1210*/  ISETP.NE.U32.AND P0, PT, R0, 0x1, PT ;  /* 0x000000010000780c */ /* 0x000fce0003f05070 */
[----:B------:R-:W-:Y:S06]  /*1220*/  @!P1 BRA `(.L_x_13) ;  /* 0x0000000000649947 */ /* 0x000fec0003800000 */
[----:B------:R-:W-:Y:S01]  /*1230*/  VIADD R3, R2, 0x1 ;  /* 0x0000000102037836 */ /* 0x000fe20000000000 */
[----:B------:R-:W0:Y:S01]  /*1240*/  LDCU.64 UR6, c[0x0][0x390] ;  /* 0x00007200ff0677ac */ /* 0x000e220008000a00 */
[----:B------:R-:W-:Y:S01]  /*1250*/  VIADD R9, R5, 0x1 ;  /* 0x0000000105097836 */ /* 0x000fe20000000000 */
[----:B------:R-:W-:Y:S02]  /*1260*/  SHF.R.S32.HI R4, RZ, 0x1f, R2 ;  /* 0x0000001fff047819 */ /* 0x000fe40000011402 */
[----:B------:R-:W-:-:S04]  /*1270*/  ISETP.NE.AND P1, PT, R3, R8, PT ;  /* 0x000000080300720c */ /* 0x000fc80003f25270 */
[----:B------:R-:W-:-:S04]  /*1280*/  SEL R3, R3, RZ, P1 ;  /* 0x000000ff03037207 */ /* 0x000fc80000800000 */
[----:B------:R-:W-:-:S05]  /*1290*/  SHF.R.S32.HI R7, RZ, 0x1f, R3 ;  /* 0x0000001fff077819 */ /* 0x000fca0000011403 */
[----:B------:R-:W-:Y:S02]  /*12a0*/  @P1 IMAD.MOV R9, RZ, RZ, R5 ;  /* 0x000000ffff091224 */ /* 0x000fe400078e0205 */
[----:B------:R-:W-:Y:S02]  /*12b0*/  IMAD R5, R5, R8, RZ ;  /* 0x0000000805057224 */ /* 0x000fe400078e02ff */
[----:B------:R-:W-:-:S03]  /*12c0*/  IMAD R0, R8, R9, RZ ;  /* 0x0000000908007224 */ /* 0x000fc600078e02ff */
[----:B------:R-:W-:Y:S02]  /*12d0*/  IADD3 R11, P1, PT, R2, R5, RZ ;  /* 0x00000005020b7210 */ /* 0x000fe40007f3e0ff */
[C---:B------:R-:W-:Y:S01]  /*12e0*/  IADD3 R2, P2, PT, R3.reuse, R0, RZ ;  /* 0x0000000003027210 */ /* 0x040fe20007f5e0ff */
[----:B------:R-:W-:Y:S01]  /*12f0*/  VIADD R3, R3, 0x1 ;  /* 0x0000000103037836 */ /* 0x000fe20000000000 */
[----:B------:R-:W-:Y:S02]  /*1300*/  LEA.HI.X.SX32 R4, R5, R4, 0x1, P1 ;  /* 0x0000000405047211 */ /* 0x000fe400008f0eff */
[----:B0-----:R-:W-:Y:S02]  /*1310*/  LEA R6, P1, R11, UR6, 0x2 ;  /* 0x000000060b067c11 */ /* 0x001fe4000f8210ff */
[----:B------:R-:W-:Y:S02]  /*1320*/  LEA.HI.X.SX32 R5, R0, R7, 0x1, P2 ;  /* 0x0000000700057211 */ /* 0x000fe400010f0eff */
[----:B------:R-:W-:-:S02]  /*1330*/  LEA R10, P2, R2, UR6, 0x2 ;  /* 0x00000006020a7c11 */ /* 0x000fc4000f8410ff */
[----:B------:R-:W-:Y:S02]  /*1340*/  LEA.HI.X R7, R11, UR7, R4, 0x2, P1 ;  /* 0x000000070b077c11 */ /* 0x000fe400088f1404 */
[----:B------:R-:W-:Y:S01]  /*1350*/  LEA.HI.X R11, R2, UR7, R5, 0x2, P2 ;  /* 0x00000007020b7c11 */ /* 0x000fe200090f1405 */
[----:B------:R-:W-:Y:S01]  /*1360*/  VIADD R5, R9, 0x1 ;  /* 0x0000000109057836 */ /* 0x000fe20000000000 */
[C---:B------:R-:W-:Y:S01]  /*1370*/  ISETP.NE.AND P1, PT, R3.reuse, R8, PT ;  /* 0x000000080300720c */ /* 0x040fe20003f25270 */
[----:B------:R0:W-:Y:S03]  /*1380*/  STG.E desc[UR4][R6.64], RZ ;  /* 0x000000ff06007986 */ /* 0x0001e6000c101904 */
[----:B------:R-:W-:Y:S01]  /*1390*/  SEL R2, R3, RZ, P1 ;  /* 0x000000ff03027207 */ /* 0x000fe20000800000 */
[----:B------:R0:W-:Y:S08]  /*13a0*/  STG.E desc[UR4][R10.64], RZ ;  /* 0x000000ff0a007986 */ /* 0x0001f0000c101904 */
[----:B------:R-:W-:-:S07]  /*13b0*/  @P1 IMAD.MOV R5, RZ, RZ, R9 ;  /* 0x000000ffff051224 */ /* 0x000fce00078e0209 */
.L_x_13:
[----:B------:R-:W-:Y:S05]  /*13c0*/  BSYNC.RECONVERGENT B0 ;  /* 0x0000000000007941 */ /* 0x000fea0003800200 */
.L_x_12:
[----:B------:R-:W-:Y:S05]  /*13d0*/  @P0 EXIT ;  /* 0x000000000000094d */ /* 0x000fea0003800000 */
[----:B------:R-:W1:Y:S01]  /*13e0*/  LDCU.64 UR6, c[0x0][0x390] ;  /* 0x00007200ff0677ac */ /* 0x000e620008000a00 */
[----:B------:R-:W-:Y:S01]  /*13f0*/  IMAD R5, R5, R8, RZ ;  /* 0x0000000805057224 */ /* 0x000fe200078e02ff */
[----:B------:R-:W-:-:S04]  /*1400*/  SHF.R.S32.HI R0, RZ, 0x1f, R2 ;  /* 0x0000001fff007819 */ /* 0x000fc80000011402 */
[----:B------:R-:W-:-:S04]  /*1410*/  IADD3 R2, P0, PT, R5, R2, RZ ;  /* 0x0000000205027210 */ /* 0x000fc80007f1e0ff */
[----:B------:R-:W-:Y:S02]  /*1420*/  LEA.HI.X.SX32 R5, R5, R0, 0x1, P0 ;  /* 0x0000000005057211 */ /* 0x000fe400000f0eff */
[----:B-1----:R-:W-:-:S04]  /*1430*/  LEA R4, P0, R2, UR6, 0x2 ;  /* 0x0000000602047c11 */ /* 0x002fc8000f8010ff */
[----:B------:R-:W-:-:S05]  /*1440*/  LEA.HI.X R5, R2, UR7, R5, 0x2, P0 ;  /* 0x0000000702057c11 */ /* 0x000fca00080f1405 */
[----:B------:R-:W-:Y:S01]  /*1450*/  STG.E desc[UR4][R4.64], RZ ;  /* 0x000000ff04007986 */ /* 0x000fe2000c101904 */
[----:B------:R-:W-:Y:S05]  /*1460*/  EXIT ;  /* 0x000000000000794d */ /* 0x000fea0003800000 */
.L_x_14:
[----:B------:R-:W-:-:S00]  /*1470*/  BRA `(.L_x_14) ;  /* 0xfffffffc00fc7947 */ /* 0x000fc0000383ffff */
[----:B------:R-:W-:-:S00]  /*1480*/  NOP ;  /* 0x0000000000007918 */ /* 0x000fc00000000000 */
[----:B------:R-:W-:-:S00]  /*1490*/  NOP ;  /* 0x0000000000007918 */ /* 0x000fc00000000000 */
[----:B------:R-:W-:-:S00]  /*14a0*/  NOP ;  /* 0x0000000000007918 */ /* 0x000fc00000000000 */
[----:B------:R-:W-:-:S00]  /*14b0*/  NOP ;  /* 0x0000000000007918 */ /* 0x000fc00000000000 */
[----:B------:R-:W-:-:S00]  /*14c0*/  NOP ;  /* 0x0000000000007918 */ /* 0x000fc00000000000 */
[----:B------:R-:W-:-:S00]  /*14d0*/  NOP ;  /* 0x0000000000007918 */ /* 0x000fc00000000000 */
[----:B------:R-:W-:-:S00]  /*14e0*/  NOP ;  /* 0x0000000000007918 */ /* 0x000fc00000000000 */
[----:B------:R-:W-:-:S00]  /*14f0*/  NOP ;  /* 0x0000000000007918 */ /* 0x000fc00000000000 */
.L_x_23:


//--------------------- .text._Z10transposePPiS_ii --------------------------
	.section	.text._Z10transposePPiS_ii,"ax",@progbits
	.align	128
        .global         _Z10transposePPiS_ii
        .type           _Z10transposePPiS_ii,@function
        .size           _Z10transposePPiS_ii,(.L_x_24 - _Z10transposePPiS_ii)
        .other          _Z10transposePPiS_ii,@"STO_CUDA_ENTRY STV_DEFAULT"
_Z10transposePPiS_ii:
.text._Z10transposePPiS_ii:
[----:B------:R-:W-:Y:S08]  /*0000*/  LDC R1, c[0x0][0x37c] ;  /* 0x0000df00ff017b82 */ /* 0x000ff00000000800 */
[----:B------:R-:W0:Y:S01]  /*0010*/  LDC.64 R2, c[0x0][0x390] ;  /* 0x0000e400ff027b82 */ /* 0x000e220000000a00 */
[----:B------:R-:W-:Y:S07]  /*0020*/  BSSY.RECONVERGENT B0, `(.L_x_15) ;  /* 0x0000035000007945 */ /* 0x000fee0003800200 */
        /* <DEDUP_REMOVED lines=14> */
[----:B------:R-:W-:Y:S02]  /*0110*/  IMAD.HI.U32 R5, R5, R7, R4 ;  /* 0x0000000705057227 */ /* 0x000fe400078e0004 */
[----:B------:R-:W1:Y:S04]  /*0120*/  S2R R4, SR_TID.X ;  /* 0x0000000000047919 */ /* 0x000e680000002100 */
[----:B------:R-:W-:-:S04]  /*0130*/  IMAD.HI.U32 R5, R5, R10, RZ ;  /* 0x0000000a05057227 */ /* 0x000fc800078e00ff */
[----:B------:R-:W-:-:S04]  /*0140*/  IMAD.MOV R12, RZ, RZ, -R5 ;  /* 0x000000ffff0c7224 */ /* 0x000fc800078e0a05 */
[----:B------:R-:W-:-:S05]  /*0150*/  IMAD R6, R11, R12, R10 ;  /* 0x0000000c0b067224 */ /* 0x000fca00078e020a */
[----:B------:R-:W-:-:S13]  /*0160*/  ISETP.GT.U32.AND P0, PT, R11, R6, PT ;  /* 0x000000060b00720c */ /* 0x000fda0003f04070 */
[--C-:B------:R-:W-:Y:S02]  /*0170*/  @!P0 IMAD.IADD R6, R6, 0x1, -R11.reuse ;  /* 0x0000000106068824 */ /* 0x100fe400078e0a0b */
[----:B-1----:R-:W-:Y:S02]  /*0180*/  IMAD R4, R9, UR4, R4 ;  /* 0x0000000409047c24 */ /* 0x002fe4000f8e0204 */
[----:B------:R-:W-:Y:S01]  /*0190*/  IMAD.IADD R7, R6, 0x1, -R11 ;  /* 0x0000000106077824 */ /* 0x000fe200078e0a0b */
[----:B------:R-:W-:-:S04]  /*01a0*/  ISETP.GT.U32.AND P1, PT, R11, R6, PT ;  /* 0x000000060b00720c */ /* 0x000fc80003f24070 */
[----:B------:R-:W-:Y:S02]  /*01b0*/  SEL R7, R7, R6, !P1 ;  /* 0x0000000607077207 */ /* 0x000fe40004800000 */
[----:B------:R-:W-:-:S03]  /*01c0*/  ISETP.NE.AND P1, PT, R3, RZ, PT ;  /* 0x000000ff0300720c */ /* 0x000fc60003f25270 */
[----:B------:R-:W-:-:S05]  /*01d0*/  @!P2 IMAD.MOV R7, RZ, RZ, -R7 ;  /* 0x000000ffff07a224 */ /* 0x000fca00078e0a07 */
[----:B------:R-:W-:-:S04]  /*01e0*/  SEL R7, R8, R7, !P1 ;  /* 0x0000000708077207 */ /* 0x000fc80004800000 */
[----:B------:R-:W-:-:S13]  /*01f0*/  ISETP.GE.AND P2, PT, R4, R7, PT ;  /* 0x000000070400720c */ /* 0x000fda0003f46270 */
[----:B------:R-:W-:Y:S05]  /*0200*/  @P2 BRA `(.L_x_16) ;  /* 0x0000000000342947 */ /* 0x000fea0003800000 */
[----:B------:R-:W-:Y:S01]  /*0210*/  IMAD R10, R11, R12, R10 ;  /* 0x0000000c0b0a7224 */ /* 0x000fe200078e020a */
[----:B------:R-:W-:-:S03]  /*0220*/  LOP3.LUT R0, R0, R3, RZ, 0x3c, !PT ;  /* 0x0000000300007212 */ /* 0x000fc600078e3cff */
[----:B------:R-:W-:Y:S01]  /*0230*/  @!P0 IMAD.IADD R10, R10, 0x1, -R11 ;  /* 0x000000010a0a8824 */ /* 0x000fe200078e0a0b */
[----:B------:R-:W-:Y:S01]  /*0240*/  ISETP.GE.AND P3, PT, R0, RZ, PT ;  /* 0x000000ff0000720c */ /* 0x000fe20003f66270 */
[----:B------:R-:W-:-:S03]  /*0250*/  VIADD R0, R5, 0x1 ;  /* 0x0000000105007836 */ /* 0x000fc60000000000 */
[----:B------:R-:W-:Y:S02]  /*0260*/  ISETP.GE.U32.AND P2, PT, R10, R11, PT ;  /* 0x0000000b0a00720c */ /* 0x000fe40003f46070 */
[----:B------:R-:W-:-:S11]  /*0270*/  SEL R5, R0, R5, !P0 ;  /* 0x0000000500057207 */ /* 0x000fd60004000000 */
[----:B------:R-:W-:-:S04]  /*0280*/  @P2 VIADD R5, R5, 0x1 ;  /* 0x0000000105052836 */ /* 0x000fc80000000000 */
[----:B------:R-:W-:-:S05]  /*0290*/  @!P3 IMAD.MOV R5, RZ, RZ, -R5 ;  /* 0x000000ffff05b224 */ /* 0x000fca00078e0a05 */
[----:B------:R-:W-:-:S05]  /*02a0*/  SEL R0, R8, R5, !P1 ;  /* 0x0000000508007207 */ /* 0x000fca0004800000 */
[----:B------:R-:W-:-:S04]  /*02b0*/  IMAD R3, R4, R0, R4 ;  /* 0x0000000004037224 */ /* 0x000fc800078e0204 */
[----:B------:R-:W-:Y:S01]  /*02c0*/  IMAD.IADD R0, R0, 0x1, R3 ;  /* 0x0000000100007824 */ /* 0x000fe200078e0203 */
[----:B------:R-:W-:Y:S06]  /*02d0*/  BRA `(.L_x_17) ;  /* 0x0000000000247947 */ /* 0x000fec0003800000 */
.L_x_16:
        /* <DEDUP_REMOVED lines=9> */
.L_x_17:
[----:B------:R-:W-:Y:S05]  /*0370*/  BSYNC.RECONVERGENT B0 ;  /* 0x0000000000007941 */ /* 0x000fea0003800200 */
.L_x_15:
[----:B------:R-:W-:Y:S02]  /*0380*/  IABS R7, R2 ;  /* 0x0000000200077213 */ /* 0x000fe40000000000 */
[----:B------:R-:W-:Y:S02]  /*0390*/  ISETP.GE.AND P1, PT, R0, R3, PT ;  /* 0x000000030000720c */ /* 0x000fe40003f26270 */
        /* <DEDUP_REMOVED lines=8> */
[----:B------:R-:W-:Y:S01]  /*0420*/  IMAD.HI.U32 R5, R5, R9, R4 ;  /* 0x0000000905057227 */ /* 0x000fe200078e0004 */
[----:B------:R-:W-:-:S04]  /*0430*/  LOP3.LUT R4, R3, R2, RZ, 0x3c, !PT ;  /* 0x0000000203047212 */ /* 0x000fc800078e3cff */
[----:B------:R-:W-:Y:S01]  /*0440*/  ISETP.GE.AND P3, PT, R4, RZ, PT ;  /* 0x000000ff0400720c */ /* 0x000fe20003f66270 */
[----:B------:R-:W-:-:S04]  /*0450*/  IMAD.HI.U32 R5, R5, R8, RZ ;  /* 0x0000000805057227 */ /* 0x000fc800078e00ff */
[----:B------:R-:W-:-:S04]  /*0460*/  IMAD.MOV R6, RZ, RZ, -R5 ;  /* 0x000000ffff067224 */ /* 0x000fc800078e0a05 */
[----:B------:R-:W-:-:S05]  /*0470*/  IMAD R6, R7, R6, R8 ;  /* 0x0000000607067224 */ /* 0x000fca00078e0208 */
[----:B------:R-:W-:-:S13]  /*0480*/  ISETP.GT.U32.AND P2, PT, R7, R6, PT ;  /* 0x000000060700720c */ /* 0x000fda0003f44070 */
[----:B------:R-:W-:Y:S02]  /*0490*/  @!P2 IMAD.IADD R6, R6, 0x1, -R7 ;  /* 0x000000010606a824 */ /* 0x000fe400078e0a07 */
[----:B------:R-:W-:Y:S01]  /*04a0*/  @!P2 VIADD R5, R5, 0x1 ;  /* 0x000000010505a836 */ /* 0x000fe20000000000 */
[----:B------:R-:W-:Y:S02]  /*04b0*/  ISETP.NE.AND P2, PT, R2, RZ, PT ;  /* 0x000000ff0200720c */ /* 0x000fe40003f45270 */
[----:B------:R-:W-:-:S13]  /*04c0*/  ISETP.GE.U32.AND P0, PT, R6, R7, PT ;  /* 0x000000070600720c */ /* 0x000fda0003f06070 */
[----:B------:R-:W-:Y:S01]  /*04d0*/  @P0 VIADD R5, R5, 0x1 ;  /* 0x0000000105050836 */ /* 0x000fe20000000000 */
[----:B------:R-:W-:Y:S06]  /*04e0*/  @!P1 EXIT ;  /* 0x000000000000994d */ /* 0x000fec0003800000 */
[----:B------:R-:W-:Y:S01]  /*04f0*/  IMAD.IADD R6, R0, 0x1, -R3 ;  /* 0x0000000100067824 */ /* 0x000fe200078e0a03 */
[----:B------:R-:W0:Y:S01]  /*0500*/  LDCU.64 UR4, c[0x0][0x358] ;  /* 0x00006b00ff0477ac */ /* 0x000e220008000a00 */
[----:B------:R-:W-:Y:S01]  /*0510*/  @!P3 IMAD.MOV R5, RZ, RZ, -R5 ;  /* 0x000000ffff05b224 */ /* 0x000fe200078e0a05 */
[----:B------:R-:W-:Y:S01]  /*0520*/  @!P2 LOP3.LUT R5, RZ, R2, RZ, 0x33, !PT ;  /* 0x00000002ff05a212 */ /* 0x000fe200078e33ff */
[C---:B------:R-:W-:Y:S01]  /*0530*/  VIADD R4, R6.reuse, 0x1 ;  /* 0x0000000106047836 */ /* 0x040fe20000000000 */
[----:B------:R-:W1:Y:S01]  /*0540*/  LDCU.128 UR8, c[0x0][0x380] ;  /* 0x00007000ff0877ac */ /* 0x000e620008000c00 */
[----:B------:R-:W-:Y:S01]  /*0550*/  BSSY.RECONVERGENT B0, `(.L_x_18) ;  /* 0x000001f000007945 */ /* 0x000fe20003800200 */
[----:B------:R-:W-:Y:S01]  /*0560*/  ISETP.GE.U32.AND P0, PT, R6, 0x3, PT ;  /* 0x000000030600780c */ /* 0x000fe20003f06070 */
[----:B------:R-:W-:Y:S01]  /*0570*/  IMAD.MOV R7, RZ, RZ, -R5 ;  /* 0x000000ffff077224 */ /* 0x000fe200078e0a05 */
[----:B------:R-:W-:-:S03]  /*0580*/  LOP3.LUT P1, R4, R4, 0x3, RZ, 0xc0, !PT ;  /* 0x0000000304047812 */ /* 0x000fc6000782c0ff */
[----:B------:R-:W-:-:S10]  /*0590*/  IMAD R7, R2, R7, R3 ;  /* 0x0000000702077224 */ /* 0x000fd400078e0203 */
[----:B0-----:R-:W-:Y:S05]  /*05a0*/  @!P1 BRA `(.L_x_19) ;  /* 0x0000000000649947 */ /* 0x001fea0003800000 */
[----:B------:R-:W-:-:S07]  /*05b0*/  IMAD.MOV R4, RZ, RZ, -R4 ;  /* 0x000000ffff047224 */ /* 0x000fce00078e0a04 */
.L_x_20:
[----:B------:R-:W-:Y:S01]  /*05c0*/  IMAD R6, R5, R2, RZ ;  /* 0x0000000205067224 */ /* 0x000fe200078e02ff */
[----:B0-----:R-:W-:-:S04]  /*05d0*/  SHF.R.S32.HI R9, RZ, 0x1f, R7 ;  /* 0x0000001fff097819 */ /* 0x001fc80000011407 */
[----:B------:R-:W-:-:S04]  /*05e0*/  IADD3 R10, P1, PT, R6, R7, RZ ;  /* 0x00000007060a7210 */ /* 0x000fc80007f3e0ff */
[----:B------:R-:W-:Y:S02]  /*05f0*/  LEA.HI.X.SX32 R9, R6, R9, 0x1, P1 ;  /* 0x0000000906097211 */ /* 0x000fe400008f0eff */
[----:B-1----:R-:W-:-:S04]  /*0600*/  LEA R8, P1, R10, UR8, 0x2 ;  /* 0x000000080a087c11 */ /* 0x002fc8000f8210ff */
[----:B------:R-:W-:-:S06]  /*0610*/  LEA.HI.X R9, R10, UR9, R9, 0x2, P1 ;  /* 0x000000090a097c11 */ /* 0x000fcc00088f1409 */
[----:B------:R-:W2:Y:S01]  /*0620*/  LDG.E R9, desc[UR4][R8.64] ;  /* 0x0000000408097981 */ /* 0x000ea2000c1e1900 */
[C---:B------:R-:W-:Y:S01]  /*0630*/  IMAD R6, R7.reuse, R2, RZ ;  /* 0x0000000207067224 */ /* 0x040fe200078e02ff */
[----:B------:R-:W-:Y:S01]  /*0640*/  SHF.R.S32.HI R11, RZ, 0x1f, R5 ;  /* 0x0000001fff0b7819 */ /* 0x000fe20000011405 */
[----:B------:R-:W-:Y:S02]  /*0650*/  VIADD R7, R7, 0x1 ;  /* 0x0000000107077836 */ /* 0x000fe40000000000 */
[----:B------:R-:W-:Y:S01]  /*0660*/  VIADD R4, R4, 0x1 ;  /* 0x0000000104047836 */ /* 0x000fe20000000000 */
[----:B------:R-:W-:Y:S01]  /*0670*/  IADD3 R12, P1, PT, R6, R5, RZ ;  /* 0x00000005060c7210 */ /* 0x000fe20007f3e0ff */
[----:B------:R-:W-:-:S03]  /*0680*/  VIADD R3, R3, 0x1 ;  /* 0x0000000103037836 */ /* 0x000fc60000000000 */
[----:B------:R-:W-:Y:S01]  /*0690*/  LEA.HI.X.SX32 R11, R6, R11, 0x1, P1 ;  /* 0x0000000b060b7211 */ /* 0x000fe200008f0eff */
[----:B------:R-:W-:Y:S01]  /*06a0*/  VIADD R6, R5, 0x1 ;  /* 0x0000000105067836 */ /* 0x000fe20000000000 */
[----:B------:R-:W-:Y:S02]  /*06b0*/  LEA R10, P1, R12, UR10, 0x2 ;  /* 0x0000000a0c0a7c11 */ /* 0x000fe4000f8210ff */
[----:B------:R-:W-:Y:S02]  /*06c0*/  ISETP.NE.AND P2, PT, R4, RZ, PT ;  /* 0x000000ff0400720c */ /* 0x000fe40003f45270 */
[----:B------:R-:W-:Y:S02]  /*06d0*/  LEA.HI.X R11, R12, UR11, R11, 0x2, P1 ;  /* 0x0000000b0c0b7c11 */ /* 0x000fe400088f140b */
[----:B------:R-:W-:-:S04]  /*06e0*/  ISETP.NE.AND P1, PT, R7, R2, PT ;  /* 0x000000020700720c */ /* 0x000fc80003f25270 */
[----:B------:R-:W-:-:S09]  /*06f0*/  SEL R7, R7, RZ, P1 ;  /* 0x000000ff07077207 */ /* 0x000fd20000800000 */
[----:B------:R-:W-:-:S04]  /*0700*/  @P1 IMAD.MOV R6, RZ, RZ, R5 ;  /* 0x000000ffff061224 */ /* 0x000fc800078e0205 */
[----:B------:R-:W-:Y:S01]  /*0710*/  IMAD.MOV.U32 R5, RZ, RZ, R6 ;  /* 0x000000ffff057224 */ /* 0x000fe200078e0006 */
[----:B--2---:R0:W-:Y:S01]  /*0720*/  STG.E desc[UR4][R10.64], R9 ;  /* 0x000000090a007986 */ /* 0x0041e2000c101904 */
[----:B------:R-:W-:Y:S05]  /*0730*/  @P2 BRA `(.L_x_20) ;  /* 0xfffffffc00a02947 */ /* 0x000fea000383ffff */
.L_x_19:
[----:B-1----:R-:W-:Y:S05]  /*0740*/  BSYNC.RECONVERGENT B0 ;  /* 0x0000000000007941 */ /* 0x002fea0003800200 */
.L_x_18:
[----:B------:R-:W-:Y:S05]  /*0750*/  @!P0 EXIT ;  /* 0x000000000000894d */ /* 0x000fea0003800000 */
[----:B------:R-:W-:Y:S01]  /*0760*/  IMAD.IADD R0, R3, 0x1, -R0 ;  /* 0x0000000103007824 */ /* 0x000fe200078e0a00 */
[----:B------:R-:W1:Y:S06]  /*0770*/  LDCU.128 UR8, c[0x0][0x380] ;  /* 0x00007000ff0877ac */ /* 0x000e6c0008000c00 */
.L_x_21:
[----:B------:R-:W-:Y:S01]  /*0780*/  IMAD R4, R5, R2, RZ ;  /* 0x0000000205047224 */ /* 0x000fe200078e02ff */
[----:B------:R-:W-:-:S04]  /*0790*/  SHF.R.S32.HI R3, RZ, 0x1f, R7 ;  /* 0x0000001fff037819 */ /* 0x000fc80000011407 */
[----:B------:R-:W-:-:S04]  /*07a0*/  IADD3 R6, P0, PT, R4, R7, RZ ;  /* 0x0000000704067210 */ /* 0x000fc80007f1e0ff */
[----:B------:R-:W-:Y:S02]  /*07b0*/  LEA.HI.X.SX32 R3, R4, R3, 0x1, P0 ;  /* 0x0000000304037211 */ /* 0x000fe400000f0eff */
[----:B-12---:R-:W-:-:S04]  /*07c0*/  LEA R8, P0, R6, UR8, 0x2 ;  /* 0x0000000806087c11 */ /* 0x006fc8000f8010ff */
[----:B0-----:R-:W-:-:S06]  /*07d0*/  LEA.HI.X R9, R6, UR9, R3, 0x2, P0 ;  /* 0x0000000906097c11 */ /* 0x001fcc00080f1403 */
[----:B------:R0:W2:Y:S01]  /*07e0*/  LDG.E R9, desc[UR4][R8.64] ;  /* 0x0000000408097981 */ /* 0x0000a2000c1e1900 */
[----:B------:R-:W-:Y:S02]  /*07f0*/  VIADD R11, R7, 0x1 ;  /* 0x00000001070b7836 */ /* 0x000fe40000000000 */
[----:B------:R-:W-:Y:S02]  /*0800*/  VIADD R3, R5, 0x1 ;  /* 0x0000000105037836 */ /* 0x000fe40000000000 */
[-C--:B------:R-:W-:Y:S01]  /*0810*/  IMAD R6, R7, R2.reuse, RZ ;  /* 0x0000000207067224 */ /* 0x080fe200078e02ff */
[C---:B------:R-:W-:Y:S02]  /*0820*/  ISETP.NE.AND P0, PT, R11.reuse, R2, PT ;  /* 0x000000020b00720c */ /* 0x040fe40003f05270 */
[----:B------:R-:W-:Y:S02]  /*0830*/  SHF.R.S32.HI R7, RZ, 0x1f, R5 ;  /* 0x0000001fff077819 */ /* 0x000fe40000011405 */
[----:B------:R-:W-:-:S02]  /*0840*/  SEL R17, R11, RZ, P0 ;  /* 0x000000ff0b117207 */ /* 0x000fc40000000000 */
[----:B------:R-:W-:-:S04]  /*0850*/  IADD3 R10, P1, PT, R6, R5, RZ ;  /* 0x00000005060a7210 */ /* 0x000fc80007f3e0ff */
[----:B------:R-:W-:Y:S02]  /*0860*/  LEA.HI.X.SX32 R7, R6, R7, 0x1, P1 ;  /* 0x0000000706077211 */ /* 0x000fe400008f0eff */
[C---:B------:R-:W-:Y:S01]  /*0870*/  LEA R6, P1, R10.reuse, UR10, 0x2 ;  /* 0x0000000a0a067c11 */ /* 0x040fe2000f8210ff */
[----:B------:R-:W-:Y:S01]  /*0880*/  @P0 IMAD.MOV R3, RZ, RZ, R5 ;  /* 0x000000ffff030224 */ /* 0x000fe200078e0205 */
[----:B------:R-:W-:Y:S02]  /*0890*/  SHF.R.S32.HI R5, RZ, 0x1f, R17 ;  /* 0x0000001fff057819 */ /* 0x000fe40000011411 */
[----:B------:R-:W-:Y:S01]  /*08a0*/  LEA.HI.X R7, R10, UR11, R7, 0x2, P1 ;  /* 0x0000000b0a077c11 */ /* 0x000fe200088f1407 */
[----:B------:R-:W-:-:S05]  /*08b0*/  IMAD R4, R2, R3, RZ ;  /* 0x0000000302047224 */ /* 0x000fca00078e02ff */
[----:B0-----:R-:W-:-:S04]  /*08c0*/  IADD3 R8, P0, PT, R17, R4, RZ ;  /* 0x0000000411087210 */ /* 0x001fc80007f1e0ff */
[----:B------:R-:W-:Y:S02]  /*08d0*/  LEA.HI.X.SX32 R5, R4, R5, 0x1, P0 ;  /* 0x0000000504057211 */ /* 0x000fe400000f0eff */
[----:B------:R-:W-:-:S04]  /*08e0*/  LEA R4, P0, R8, UR8, 0x2 ;  /* 0x0000000808047c11 */ /* 0x000fc8000f8010ff */
[----:B------:R-:W-:Y:S01]  /*08f0*/  LEA.HI.X R5, R8, UR9, R5, 0x2, P0 ;  /* 0x0000000908057c11 */ /* 0x000fe200080f1405 */
[----:B------:R-:W-:Y:S01]  /*0900*/  VIADD R13, R17, 0x1 ;  /* 0x00000001110d7836 */ /* 0x000fe20000000000 */
[----:B--2---:R0:W-:Y:S04]  /*0910*/  STG.E desc[UR4][R6.64], R9 ;  /* 0x0000000906007986 */ /* 0x0041e8000c101904 */
[----:B------:R1:W2:Y:S01]  /*0920*/  LDG.E R11, desc[UR4][R4.64] ;  /* 0x00000004040b7981 */ /* 0x0002a2000c1e1900 */
[-C--:B------:R-:W-:Y:S01]  /*0930*/  ISETP.NE.AND P0, PT, R13, R2.reuse, PT ;  /* 0x000000020d00720c */ /* 0x080fe20003f05270 */
[----:B------:R-:W-:Y:S02]  /*0940*/  VIADD R15, R3, 0x1 ;  /* 0x00000001030f7836 */ /* 0x000fe40000000000 */
[----:B------:R-:W-:Y:S01]  /*0950*/  IMAD R8, R17, R2, RZ ;  /* 0x0000000211087224 */ /* 0x000fe200078e02ff */
[----:B------:R-:W-:-:S02]  /*0960*/  SEL R13, R13, RZ, P0 ;  /* 0x000000ff0d0d7207 */ /* 0x000fc40000000000 */
[----:B------:R-:W-:-:S07]  /*0970*/  SHF.R.S32.HI R17, RZ, 0x1f, R3 ;  /* 0x0000001fff117819 */ /* 0x000fce0000011403 */
[----:B------:R-:W-:Y:S01]  /*0980*/  @P0 IMAD.MOV R15, RZ, RZ, R3 ;  /* 0x000000ffff0f0224 */ /* 0x000fe200078e0203 */
[----:B------:R-:W-:Y:S02]  /*0990*/  IADD3 R12, P0, PT, R8, R3, RZ ;  /* 0x00000003080c7210 */ /* 0x000fe40007f1e0ff */
[----:B------:R-:W-:Y:S01]  /*09a0*/  SHF.R.S32.HI R3, RZ, 0x1f, R13 ;  /* 0x0000001fff037819 */ /* 0x000fe2000001140d */
[----:B------:R-:W-:Y:S01]  /*09b0*/  IMAD R10, R2, R15, RZ ;  /* 0x0000000f020a7224 */ /* 0x000fe200078e02ff */
[----:B------:R-:W-:Y:S02]  /*09c0*/  LEA.HI.X.SX32 R17, R8, R17, 0x1, P0 ;  /* 0x0000001108117211 */ /* 0x000fe400000f0eff */
[C---:B-1----:R-:W-:Y:S02]  /*09d0*/  LEA R4, P0, R12.reuse, UR10, 0x2 ;  /* 0x0000000a0c047c11 */ /* 0x042fe4000f8010ff */
[----:B0-----:R-:W-:Y:S02]  /*09e0*/  IADD3 R7, P1, PT, R13, R10, RZ ;  /* 0x0000000a0d077210 */ /* 0x001fe40007f3e0ff */
[----:B------:R-:W-:-:S02]  /*09f0*/  LEA.HI.X R5, R12, UR11, R17, 0x2, P0 ;  /* 0x0000000b0c057c11 */ /* 0x000fc400080f1411 */
        /* <DEDUP_REMOVED lines=10> */
[----:B------:R-:W-:Y:S02]  /*0aa0*/  SHF.R.S32.HI R9, RZ, 0x1f, R15 ;  /* 0x0000001fff097819 */ /* 0x000fe4000001140f */
[----:B0-----:R-:W-:-:S05]  /*0ab0*/  SHF.R.S32.HI R5, RZ, 0x1f, R13 ;  /* 0x0000001fff057819 */ /* 0x001fca000001140d */
[----:B------:R-:W-:Y:S01]  /*0ac0*/  @P0 IMAD.MOV R17, RZ, RZ, R15 ;  /* 0x000000ffff110224 */ /* 0x000fe200078e020f */
[----:B------:R-:W-:-:S03]  /*0ad0*/  IADD3 R15, P0, PT, R8, R15, RZ ;  /* 0x0000000f080f7210 */ /* 0x000fc60007f1e0ff */
[----:B------:R-:W-:Y:S01]  /*0ae0*/  IMAD R10, R2, R17, RZ ;  /* 0x00000011020a7224 */ /* 0x000fe200078e02ff */
[----:B------:R-:W-:Y:S02]  /*0af0*/  LEA.HI.X.SX32 R8, R8, R9, 0x1, P0 ;  /* 0x0000000908087211 */ /* 0x000fe400000f0eff */
[----:B------:R-:W-:Y:S02]  /*0b00*/  LEA R4, P0, R15, UR10, 0x2 ;  /* 0x0000000a0f047c11 */ /* 0x000fe4000f8010ff */
[----:B-1----:R-:W-:-:S04]  /*0b10*/  IADD3 R7, P1, PT, R13, R10, RZ ;  /* 0x0000000a0d077210 */ /* 0x002fc80007f3e0ff */
[----:B------:R-:W-:Y:S02]  /*0b20*/  LEA.HI.X.SX32 R10, R10, R5, 0x1, P1 ;  /* 0x000000050a0a7211 */ /* 0x000fe400008f0eff */
[----:B------:R-:W-:Y:S02]  /*0b30*/  LEA R6, P1, R7, UR8, 0x2 ;  /* 0x0000000807067c11 */ /* 0x000fe4000f8210ff */
[----:B------:R-:W-:Y:S02]  /*0b40*/  LEA.HI.X R5, R15, UR11, R8, 0x2, P0 ;  /* 0x0000000b0f057c11 */ /* 0x000fe400080f1408 */
[----:B------:R-:W-:-:S03]  /*0b50*/  LEA.HI.X R7, R7, UR9, R10, 0x2, P1 ;  /* 0x0000000907077c11 */ /* 0x000fc600088f140a */
[----:B--2---:R0:W-:Y:S04]  /*0b60*/  STG.E desc[UR4][R4.64], R3 ;  /* 0x0000000304007986 */ /* 0x0041e8000c101904 */
[----:B------:R1:W2:Y:S01]  /*0b70*/  LDG.E R11, desc[UR4][R6.64] ;  /* 0x00000004060b7981 */ /* 0x0002a2000c1e1900 */
[C---:B------:R-:W-:Y:S01]  /*0b80*/  IMAD R8, R13.reuse, R2, RZ ;  /* 0x000000020d087224 */ /* 0x040fe200078e02ff */
[----:B------:R-:W-:Y:S01]  /*0b90*/  SHF.R.S32.HI R9, RZ, 0x1f, R17 ;  /* 0x0000001fff097819 */ /* 0x000fe20000011411 */
[----:B------:R-:W-:Y:S02]  /*0ba0*/  VIADD R0, R0, 0x4 ;  /* 0x0000000400007836 */ /* 0x000fe40000000000 */
[----:B------:R-:W-:Y:S01]  /*0bb0*/  VIADD R13, R13, 0x1 ;  /* 0x000000010d0d7836 */ /* 0x000fe20000000000 */
[----:B------:R-:W-:-:S02]  /*0bc0*/  IADD3 R10, P0, PT, R8, R17, RZ ;  /* 0x00000011080a7210 */ /* 0x000fc40007f1e0ff */
[----:B------:R-:W-:Y:S01]  /*0bd0*/  ISETP.NE.AND P1, PT, R0, 0x1, PT ;  /* 0x000000010000780c */ /* 0x000fe20003f25270 */
[----:B0-----:R-:W-:Y:S01]  /*0be0*/  VIADD R5, R17, 0x1 ;  /* 0x0000000111057836 */ /* 0x001fe20000000000 */
[----:B------:R-:W-:Y:S02]  /*0bf0*/  LEA.HI.X.SX32 R9, R8, R9, 0x1, P0 ;  /* 0x0000000908097211 */ /* 0x000fe400000f0eff */
[----:B------:R-:W-:-:S04]  /*0c00*/  LEA R8, P0, R10, UR10, 0x2 ;  /* 0x0000000a0a087c11 */ /* 0x000fc8000f8010ff */
[----:B------:R-:W-:Y:S02]  /*0c10*/  LEA.HI.X R9, R10, UR11, R9, 0x2, P0 ;  /* 0x0000000b0a097c11 */ /* 0x000fe400080f1409 */
[----:B------:R-:W-:-:S04]  /*0c20*/  ISETP.NE.AND P0, PT, R13, R2, PT ;  /* 0x000000020d00720c */ /* 0x000fc80003f05270 */
[----:B-1----:R-:W-:-:S09]  /*0c30*/  SEL R7, R13, RZ, P0 ;  /* 0x000000ff0d077207 */ /* 0x002fd20000000000 */
[----:B------:R-:W-:Y:S01]  /*0c40*/  @P0 IMAD.MOV R5, RZ, RZ, R17 ;  /* 0x000000ffff050224 */ /* 0x000fe200078e0211 */
[----:B--2---:R2:W-:Y:S01]  /*0c50*/  STG.E desc[UR4][R8.64], R11 ;  /* 0x0000000b08007986 */ /* 0x0045e2000c101904 */
[----:B------:R-:W-:Y:S05]  /*0c60*/  @P1 BRA `(.L_x_21) ;  /* 0xfffffff800c41947 */ /* 0x000fea000383ffff */
[----:B------:R-:W-:Y:S05]  /*0c70*/  EXIT ;  /* 0x000000000000794d */ /* 0x000fea0003800000 */
.L_x_22:
        /* <DEDUP_REMOVED lines=16> */
.L_x_24:


//--------------------- .nv.shared.reserved.0     --------------------------
	.section	.nv.shared.reserved.0,"aw",@nobits
	.weak		__nv_reservedSMEM_offset_0_alias
	.size		__nv_reservedSMEM_offset_0_alias, 0, 64
	.other		__nv_reservedSMEM_offset_0_alias,@"STO_CUDA_RESERVED_SHARED STV_DEFAULT"
__nv_reservedSMEM_offset_0_alias:
	.zero		0
	.zero		64


//--------------------- .nv.constant0._Z8matMultPPiS_S_ii --------------------------
	.section	.nv.constant0._Z8matMultPPiS_S_ii,"a",@progbits
	.sectionflags	@""
	.align	4
.nv.constant0._Z8matMultPPiS_S_ii:
	.zero		928


//--------------------- .nv.constant0._Z10transposePPiS_ii --------------------------
	.section	.nv.constant0._Z10transposePPiS_ii,"a",@progbits
	.sectionflags	@""
	.align	4
.nv.constant0._Z10transposePPiS_ii:
	.zero		920


//--------------------- SYMBOLS --------------------------

	.type		.nv.reservedSmem.offset0,@object
	.size		.nv.reservedSmem.offset0,0x4
